	.target	sm_90a

	.elftype	@"ET_EXEC"


//--------------------- .note.nv.tkinfo           --------------------------
	.section	.note.nv.tkinfo,"",@"SHT_NOTE"
	.sectionflags	@"SHF_NOTE_NV_TKINFO"
	.tkinfo
        /*0018*/ 	.word	0x00000002
        /*0030*/ 	.string	""
        /*0030*/ 	.string	"ptxas"
        /*0030*/ 	.string	"Cuda compilation tools, release 13.0, V13.0.88"
        /*0030*/ 	.string	"Build cuda_13.0.r13.0/compiler.36424714_0"
        /*0030*/ 	.string	"-arch sm_90a -m 64 "



//--------------------- .note.nv.cuinfo           --------------------------
	.section	.note.nv.cuinfo,"",@"SHT_NOTE"
	.sectionflags	@"SHF_NOTE_NV_CUINFO"
        /*0018*/ 	.short	0x0002
        /*001a*/ 	.short	0x005a
        /*001c*/ 	.short	0x0082
	.zero		2


//--------------------- .nv.info                  --------------------------
	.section	.nv.info,"",@"SHT_CUDA_INFO"
	.align	4


	//----- nvinfo : EIATTR_REGCOUNT
	.align		4
        /*0000*/ 	.byte	0x04, 0x2f
        /*0002*/ 	.short	(.L_19 - .L_18)
	.align		4
.L_18:
        /*0004*/ 	.word	index@(_ZN7cutlass13device_kernelINS_4gemm6kernel13GemmUniversalIN4cute5tupleIJiiiiEEENS1_10collective13CollectiveMmaINS1_49MainloopSm90TmaGmmaRmemAWarpSpecializedMixedInputILi5ENS5_IJNS4_1CILi1EEESB_SB_EEENS1_35KernelTmaWarpSpecializedCooperativeEEENS5_IJNSA_ILi128EEENSA_ILi256EEESF_EEEaNS5_IJlSB_lEEENS5_IJNS_15integer_subbyteILi4ELb1EEEEEESI_NS4_8TiledMMAINS4_8MMA_AtomIJNS4_4SM904GMMA27MMA_64x256x32_S32S8S8_RS_TNEEEENS4_6LayoutINS5_IJNSA_ILi2EEESB_SB_EEENS5_IJSB_NSA_ILi0EEESV_EEEEENS5_IJNS4_10UnderscoreESY_SY_EEEEENS4_13SM90_TMA_LOADENS4_14ComposedLayoutINS4_7SwizzleILi3ELi4ELi3EEENS4_18smem_ptr_flag_bitsILi8EEENSS_INS5_IJNSA_ILi8EEESF_EEENS5_IJSF_SB_EEEEEEEvNS4_8identityES11_NS12_INS13_ILi2ELi4ELi3EEENS15_ILi4EEES1A_EENS4_9Copy_AtomIJNS4_39AutoVectorizingCopyWithAssumedAlignmentILi128EEESK_EEES1C_EENS_8epilogue10collective6detail29Sm90TmaWarpSpecializedAdapterINS1M_15DefaultEpilogueIaSI_SI_NS1L_6thread17LinearCombinationIaLi1EiiLNS1Q_9ScaleType4KindE0ELNS_15FloatRoundStyleE2EaEENS1_15EpilogueDefaultEEEEEvvEEEEvNT_6ParamsE)
        /*0008*/ 	.word	0x000000a8


	//----- nvinfo : EIATTR_FRAME_SIZE
	.align		4
.L_19:
        /*000c*/ 	.byte	0x04, 0x11
        /*000e*/ 	.short	(.L_21 - .L_20)
	.align		4
.L_20:
        /*0010*/ 	.word	index@(_ZN7cutlass13device_kernelINS_4gemm6kernel13GemmUniversalIN4cute5tupleIJiiiiEEENS1_10collective13CollectiveMmaINS1_49MainloopSm90TmaGmmaRmemAWarpSpecializedMixedInputILi5ENS5_IJNS4_1CILi1EEESB_SB_EEENS1_35KernelTmaWarpSpecializedCooperativeEEENS5_IJNSA_ILi128EEENSA_ILi256EEESF_EEEaNS5_IJlSB_lEEENS5_IJNS_15integer_subbyteILi4ELb1EEEEEESI_NS4_8TiledMMAINS4_8MMA_AtomIJNS4_4SM904GMMA27MMA_64x256x32_S32S8S8_RS_TNEEEENS4_6LayoutINS5_IJNSA_ILi2EEESB_SB_EEENS5_IJSB_NSA_ILi0EEESV_EEEEENS5_IJNS4_10UnderscoreESY_SY_EEEEENS4_13SM90_TMA_LOADENS4_14ComposedLayoutINS4_7SwizzleILi3ELi4ELi3EEENS4_18smem_ptr_flag_bitsILi8EEENSS_INS5_IJNSA_ILi8EEESF_EEENS5_IJSF_SB_EEEEEEEvNS4_8identityES11_NS12_INS13_ILi2ELi4ELi3EEENS15_ILi4EEES1A_EENS4_9Copy_AtomIJNS4_39AutoVectorizingCopyWithAssumedAlignmentILi128EEESK_EEES1C_EENS_8epilogue10collective6detail29Sm90TmaWarpSpecializedAdapterINS1M_15DefaultEpilogueIaSI_SI_NS1L_6thread17LinearCombinationIaLi1EiiLNS1Q_9ScaleType4KindE0ELNS_15FloatRoundStyleE2EaEENS1_15EpilogueDefaultEEEEEvvEEEEvNT_6ParamsE)
        /*0014*/ 	.word	0x00000000


	//----- nvinfo : EIATTR_MIN_STACK_SIZE
	.align		4
.L_21:
        /*0018*/ 	.byte	0x04, 0x12
        /*001a*/ 	.short	(.L_23 - .L_22)
	.align		4
.L_22:
        /*001c*/ 	.word	index@(_ZN7cutlass13device_kernelINS_4gemm6kernel13GemmUniversalIN4cute5tupleIJiiiiEEENS1_10collective13CollectiveMmaINS1_49MainloopSm90TmaGmmaRmemAWarpSpecializedMixedInputILi5ENS5_IJNS4_1CILi1EEESB_SB_EEENS1_35KernelTmaWarpSpecializedCooperativeEEENS5_IJNSA_ILi128EEENSA_ILi256EEESF_EEEaNS5_IJlSB_lEEENS5_IJNS_15integer_subbyteILi4ELb1EEEEEESI_NS4_8TiledMMAINS4_8MMA_AtomIJNS4_4SM904GMMA27MMA_64x256x32_S32S8S8_RS_TNEEEENS4_6LayoutINS5_IJNSA_ILi2EEESB_SB_EEENS5_IJSB_NSA_ILi0EEESV_EEEEENS5_IJNS4_10UnderscoreESY_SY_EEEEENS4_13SM90_TMA_LOADENS4_14ComposedLayoutINS4_7SwizzleILi3ELi4ELi3EEENS4_18smem_ptr_flag_bitsILi8EEENSS_INS5_IJNSA_ILi8EEESF_EEENS5_IJSF_SB_EEEEEEEvNS4_8identityES11_NS12_INS13_ILi2ELi4ELi3EEENS15_ILi4EEES1A_EENS4_9Copy_AtomIJNS4_39AutoVectorizingCopyWithAssumedAlignmentILi128EEESK_EEES1C_EENS_8epilogue10collective6detail29Sm90TmaWarpSpecializedAdapterINS1M_15DefaultEpilogueIaSI_SI_NS1L_6thread17LinearCombinationIaLi1EiiLNS1Q_9ScaleType4KindE0ELNS_15FloatRoundStyleE2EaEENS1_15EpilogueDefaultEEEEEvvEEEEvNT_6ParamsE)
        /*0020*/ 	.word	0x00000000
.L_23:


//--------------------- .nv.compat                --------------------------
	.section	.nv.compat,"",@"SHT_CUDA_COMPAT_INFO"
	.align	4
        /*0000*/ 	.byte	0x02, 0x09, 0x01, 0x00, 0x02, 0x02, 0x04, 0x00, 0x02, 0x05, 0x05, 0x00, 0x03, 0x07, 0x01, 0x01
        /*0010*/ 	.byte	0x02, 0x03, 0x01, 0x00, 0x02, 0x06, 0x01, 0x00, 0x04, 0x0b, 0x08, 0x00, 0x00, 0x00, 0x00, 0x00
        /*0020*/ 	.byte	0x00, 0x00, 0x00, 0x00


//--------------------- .nv.info._ZN7cutlass13device_kernelINS_4gemm6kernel13GemmUniversalIN4cute5tupleIJiiiiEEENS1_10collective13CollectiveMmaINS1_49MainloopSm90TmaGmmaRmemAWarpSpecializedMixedInputILi5ENS5_IJNS4_1CILi1EEESB_SB_EEENS1_35KernelTmaWarpSpecializedCooperativeEEENS5_IJNSA_ILi128EEENSA_ILi256EEESF_EEEaNS5_IJlSB_lEEENS5_IJNS_15integer_subbyteILi4ELb1EEEEEESI_NS4_8TiledMMAINS4_8MMA_AtomIJNS4_4SM904GMMA27MMA_64x256x32_S32S8S8_RS_TNEEEENS4_6LayoutINS5_IJNSA_ILi2EEESB_SB_EEENS5_IJSB_NSA_ILi0EEESV_EEEEENS5_IJNS4_10UnderscoreESY_SY_EEEEENS4_13SM90_TMA_LOADENS4_14ComposedLayoutINS4_7SwizzleILi3ELi4ELi3EEENS4_18smem_ptr_flag_bitsILi8EEENSS_INS5_IJNSA_ILi8EEESF_EEENS5_IJSF_SB_EEEEEEEvNS4_8identityES11_NS12_INS13_ILi2ELi4ELi3EEENS15_ILi4EEES1A_EENS4_9Copy_AtomIJNS4_39AutoVectorizingCopyWithAssumedAlignmentILi128EEESK_EEES1C_EENS_8epilogue10collective6detail29Sm90TmaWarpSpecializedAdapterINS1M_15DefaultEpilogueIaSI_SI_NS1L_6thread17LinearCombinationIaLi1EiiLNS1Q_9ScaleType4KindE0ELNS_15FloatRoundStyleE2EaEENS1_15EpilogueDefaultEEEEEvvEEEEvNT_6ParamsE --------------------------
	.section	.nv.info._ZN7cutlass13device_kernelINS_4gemm6kernel13GemmUniversalIN4cute5tupleIJiiiiEEENS1_10collective13CollectiveMmaINS1_49MainloopSm90TmaGmmaRmemAWarpSpecializedMixedInputILi5ENS5_IJNS4_1CILi1EEESB_SB_EEENS1_35KernelTmaWarpSpecializedCooperativeEEENS5_IJNSA_ILi128EEENSA_ILi256EEESF_EEEaNS5_IJlSB_lEEENS5_IJNS_15integer_subbyteILi4ELb1EEEEEESI_NS4_8TiledMMAINS4_8MMA_AtomIJNS4_4SM904GMMA27MMA_64x256x32_S32S8S8_RS_TNEEEENS4_6LayoutINS5_IJNSA_ILi2EEESB_SB_EEENS5_IJSB_NSA_ILi0EEESV_EEEEENS5_IJNS4_10UnderscoreESY_SY_EEEEENS4_13SM90_TMA_LOADENS4_14ComposedLayoutINS4_7SwizzleILi3ELi4ELi3EEENS4_18smem_ptr_flag_bitsILi8EEENSS_INS5_IJNSA_ILi8EEESF_EEENS5_IJSF_SB_EEEEEEEvNS4_8identityES11_NS12_INS13_ILi2ELi4ELi3EEENS15_ILi4EEES1A_EENS4_9Copy_AtomIJNS4_39AutoVectorizingCopyWithAssumedAlignmentILi128EEESK_EEES1C_EENS_8epilogue10collective6detail29Sm90TmaWarpSpecializedAdapterINS1M_15DefaultEpilogueIaSI_SI_NS1L_6thread17LinearCombinationIaLi1EiiLNS1Q_9ScaleType4KindE0ELNS_15FloatRoundStyleE2EaEENS1_15EpilogueDefaultEEEEEvvEEEEvNT_6ParamsE,"",@"SHT_CUDA_INFO"
	.sectionflags	@""
	.align	4


	//----- nvinfo : EIATTR_CUDA_API_VERSION
	.align		4
        /*0000*/ 	.byte	0x04, 0x37
        /*0002*/ 	.short	(.L_25 - .L_24)
.L_24:
        /*0004*/ 	.word	0x00000082


	//----- nvinfo : EIATTR_KPARAM_INFO
	.align		4
.L_25:
        /*0008*/ 	.byte	0x04, 0x17
        /*000a*/ 	.short	(.L_27 - .L_26)
.L_26:
        /*000c*/ 	.word	0x00000000
        /*0010*/ 	.short	0x0000
        /*0012*/ 	.short	0x0070
        /*0014*/ 	.byte	0x00, 0xf0, 0x01, 0x18


	//----- nvinfo : EIATTR_SPARSE_MMA_MASK
	.align		4
.L_27:
        /*0018*/ 	.byte	0x03, 0x50
        /*001a*/ 	.short	0x0000


	//----- nvinfo : EIATTR_MAXREG_COUNT
	.align		4
        /*001c*/ 	.byte	0x03, 0x1b
        /*001e*/ 	.short	0x00a8


	//----- nvinfo : EIATTR_NUM_BARRIERS
	.align		4
        /*0020*/ 	.byte	0x02, 0x4c
        /*0022*/ 	.byte	0x01
	.zero		1


	//----- nvinfo : EIATTR_EXTERNS
	.align		4
        /*0024*/ 	.byte	0x04, 0x0f
        /*0026*/ 	.short	(.L_29 - .L_28)


	//   ....[0]....
	.align		4
.L_28:
        /*0028*/ 	.word	index@(__assertfail)


	//----- nvinfo : EIATTR_MERCURY_ISA_VERSION
	.align		4
.L_29:
        /*002c*/ 	.byte	0x03, 0x5f
        /*002e*/ 	.short	0x0101


	//----- nvinfo : EIATTR_INT_WARP_WIDE_INSTR_OFFSETS
	.align		4
        /*0030*/ 	.byte	0x04, 0x31
        /*0032*/ 	.short	(.L_31 - .L_30)


	//   ....[0]....
.L_30:
        /*0034*/ 	.word	0x00000400


	//   ....[1]....
        /*0038*/ 	.word	0x00000410


	//   ....[2]....
        /*003c*/ 	.word	0x00000500


	//----- nvinfo : EIATTR_COOP_GROUP_MASK_REGIDS
	.align		4
.L_31:
        /*0040*/ 	.byte	0x04, 0x29
        /*0042*/ 	.short	(.L_33 - .L_32)


	//   ....[0]....
.L_32:
        /*0044*/ 	.word	0xffffffff


	//   ....[1]....
        /*0048*/ 	.word	0xffffffff


	//   ....[2]....
        /*004c*/ 	.word	0xffffffff


	//   ....[3]....
        /*0050*/ 	.word	0xffffffff


	//   ....[4]....
        /*0054*/ 	.word	0x0500000f


	//----- nvinfo : EIATTR_COOP_GROUP_INSTR_OFFSETS
	.align		4
.L_33:
        /*0058*/ 	.byte	0x04, 0x28
        /*005a*/ 	.short	(.L_35 - .L_34)


	//   ....[0]....
.L_34:
        /*005c*/ 	.word	0x00000060


	//   ....[1]....
        /*0060*/ 	.word	0x00000070


	//   ....[2]....
        /*0064*/ 	.word	0x00000130


	//   ....[3]....
        /*0068*/ 	.word	0x000002e0


	//   ....[4]....
        /*006c*/ 	.word	0x0000cf10


	//----- nvinfo : EIATTR_REG_RECONFIG
	.align		4
.L_35:
        /*0070*/ 	.byte	0x01, 0x54
	.zero		2


	//----- nvinfo : EIATTR_SYSCALL_OFFSETS
	.align		4
        /*0074*/ 	.byte	0x04, 0x46
        /*0076*/ 	.short	(.L_37 - .L_36)


	//   ....[0]....
.L_36:
        /*0078*/ 	.word	0x000011b0


	//   ....[1]....
        /*007c*/ 	.word	0x00001520


	//   ....[2]....
        /*0080*/ 	.word	0x00001740


	//   ....[3]....
        /*0084*/ 	.word	0x00001ba0


	//   ....[4]....
        /*0088*/ 	.word	0x00001f40


	//   ....[5]....
        /*008c*/ 	.word	0x00002640


	//   ....[6]....
        /*0090*/ 	.word	0x00002850


	//   ....[7]....
        /*0094*/ 	.word	0x00002e90


	//   ....[8]....
        /*0098*/ 	.word	0x00003240


	//   ....[9]....
        /*009c*/ 	.word	0x00003980


	//   ....[10]....
        /*00a0*/ 	.word	0x00003b70


	//   ....[11]....
        /*00a4*/ 	.word	0x00003f90


	//   ....[12]....
        /*00a8*/ 	.word	0x00004340


	//   ....[13]....
        /*00ac*/ 	.word	0x0000bec0


	//   ....[14]....
        /*00b0*/ 	.word	0x0000bff0


	//----- nvinfo : EIATTR_MBARRIER_INSTR_OFFSETS
	.align		4
.L_37:
        /*00b4*/ 	.byte	0x04, 0x39
        /*00b6*/ 	.short	(.L_39 - .L_38)


	//   ....[0]....
.L_38:
        /*00b8*/ 	.word	0x00000230
        /*00bc*/ 	.word	0x000000ff
        /*00c0*/ 	.word	0x00000000
        /*00c4*/ 	.short	0x0100
        /*00c6*/ 	.byte	0x08
	.zero		1


	//   ....[1]....
        /*00c8*/ 	.word	0x00000240
        /*00cc*/ 	.word	0x000000ff
        /*00d0*/ 	.word	0x00000028
        /*00d4*/ 	.short	0x0100
        /*00d6*/ 	.byte	0x08
	.zero		1


	//   ....[2]....
        /*00d8*/ 	.word	0x00000250
        /*00dc*/ 	.word	0x000000ff
        /*00e0*/ 	.word	0x00000008
        /*00e4*/ 	.short	0x0100
        /*00e6*/ 	.byte	0x08
	.zero		1


	//   ....[3]....
        /*00e8*/ 	.word	0x00000260
        /*00ec*/ 	.word	0x000000ff
        /*00f0*/ 	.word	0x00000030
        /*00f4*/ 	.short	0x0100
        /*00f6*/ 	.byte	0x08
	.zero		1


	//   ....[4]....
        /*00f8*/ 	.word	0x00000270
        /*00fc*/ 	.word	0x000000ff
        /*0100*/ 	.word	0x00000010
        /*0104*/ 	.short	0x0100
        /*0106*/ 	.byte	0x08
	.zero		1


	//   ....[5]....
        /*0108*/ 	.word	0x00000280
        /*010c*/ 	.word	0x000000ff
        /*0110*/ 	.word	0x00000038
        /*0114*/ 	.short	0x0100
        /*0116*/ 	.byte	0x08
	.zero		1


	//   ....[6]....
        /*0118*/ 	.word	0x00000290
        /*011c*/ 	.word	0x000000ff
        /*0120*/ 	.word	0x00000018
        /*0124*/ 	.short	0x0100
        /*0126*/ 	.byte	0x08
	.zero		1


	//   ....[7]....
        /*0128*/ 	.word	0x000002a0
        /*012c*/ 	.word	0x000000ff
        /*0130*/ 	.word	0x00000040
        /*0134*/ 	.short	0x0100
        /*0136*/ 	.byte	0x08
	.zero		1


	//   ....[8]....
        /*0138*/ 	.word	0x000002b0
        /*013c*/ 	.word	0x000000ff
        /*0140*/ 	.word	0x00000020
        /*0144*/ 	.short	0x0100
        /*0146*/ 	.byte	0x08
	.zero		1


	//   ....[9]....
        /*0148*/ 	.word	0x000002c0
        /*014c*/ 	.word	0x000000ff
        /*0150*/ 	.word	0x00000048
        /*0154*/ 	.short	0x0100
        /*0156*/ 	.byte	0x08
	.zero		1


	//   ....[10]....
        /*0158*/ 	.word	0x00000570
        /*015c*/ 	.word	0x000000ff
        /*0160*/ 	.word	0x00000060
        /*0164*/ 	.short	0x0100
        /*0166*/ 	.byte	0x06
	.zero		1


	//   ....[11]....
        /*0168*/ 	.word	0x000005d0
        /*016c*/ 	.word	0x000000ff
        /*0170*/ 	.word	0x00000068
        /*0174*/ 	.short	0x0100
        /*0176*/ 	.byte	0x06
	.zero		1


	//   ....[12]....
        /*0178*/ 	.word	0x000012a0
        /*017c*/ 	.word	0x00000003
        /*0180*/ 	.word	0x00000000
        /*0184*/ 	.short	0x010a
        /*0186*/ 	.byte	0x3f
	.zero		1


	//   ....[13]....
        /*0188*/ 	.word	0x000012e0
        /*018c*/ 	.word	0x00000003
        /*0190*/ 	.word	0x00000000
        /*0194*/ 	.short	0x010a
        /*0196*/ 	.byte	0x3f
	.zero		1


	//   ....[14]....
        /*0198*/ 	.word	0x000013f0
        /*019c*/ 	.word	0x000000ff
        /*01a0*/ 	.word	0x00000000
        /*01a4*/ 	.short	0x010a
        /*01a6*/ 	.byte	0x04
	.zero		1


	//   ....[15]....
        /*01a8*/ 	.word	0x000024a0
        /*01ac*/ 	.word	0x000000ff
        /*01b0*/ 	.word	0x00000000
        /*01b4*/ 	.short	0x010a
        /*01b6*/ 	.byte	0x04
	.zero		1


	//   ....[16]....
        /*01b8*/ 	.word	0x00002d50
        /*01bc*/ 	.word	0x00000000
        /*01c0*/ 	.word	0x00000000
        /*01c4*/ 	.short	0x010a
        /*01c6*/ 	.byte	0x3f
	.zero		1


	//   ....[17]....
        /*01c8*/ 	.word	0x00003700
        /*01cc*/ 	.word	0x000000ff
        /*01d0*/ 	.word	0x00000000
        /*01d4*/ 	.short	0x0101
        /*01d6*/ 	.byte	0x04
	.zero		1


	//   ....[18]....
        /*01d8*/ 	.word	0x00003840
        /*01dc*/ 	.word	0x00000000
        /*01e0*/ 	.word	0x00000000
        /*01e4*/ 	.short	0x010a
        /*01e6*/ 	.byte	0x3f
	.zero		1


	//   ....[19]....
        /*01e8*/ 	.word	0x00004800
        /*01ec*/ 	.word	0x000000ff
        /*01f0*/ 	.word	0x00000000
        /*01f4*/ 	.short	0x0101
        /*01f6*/ 	.byte	0x04
	.zero		1


	//   ....[20]....
        /*01f8*/ 	.word	0x000048f0
        /*01fc*/ 	.word	0x000000ff
        /*0200*/ 	.word	0x00000000
        /*0204*/ 	.short	0x0101
        /*0206*/ 	.byte	0x06
	.zero		1


	//   ....[21]....
        /*0208*/ 	.word	0x0000c0e0
        /*020c*/ 	.word	0x00000007
        /*0210*/ 	.word	0x00000028
        /*0214*/ 	.short	0x010a
        /*0216*/ 	.byte	0x3f
	.zero		1


	//   ....[22]....
        /*0218*/ 	.word	0x0000c530
        /*021c*/ 	.word	0x00000012
        /*0220*/ 	.word	0x00000068
        /*0224*/ 	.short	0x0101
        /*0226*/ 	.byte	0x3f
	.zero		1


	//   ....[23]....
        /*0228*/ 	.word	0x0000cc40
        /*022c*/ 	.word	0x00000005
        /*0230*/ 	.word	0x00000000
        /*0234*/ 	.short	0x010a
        /*0236*/ 	.byte	0x3f
	.zero		1


	//   ....[24]....
        /*0238*/ 	.word	0x0000ccc0
        /*023c*/ 	.word	0x00000007
        /*0240*/ 	.word	0x00000000
        /*0244*/ 	.short	0x010a
        /*0246*/ 	.byte	0x3f
	.zero		1


	//   ....[25]....
        /*0248*/ 	.word	0x0000cd50
        /*024c*/ 	.word	0x00000008
        /*0250*/ 	.word	0x00000000
        /*0254*/ 	.short	0x010a
        /*0256*/ 	.byte	0x3f
	.zero		1


	//   ....[26]....
        /*0258*/ 	.word	0x0000cde0
        /*025c*/ 	.word	0x0000000b
        /*0260*/ 	.word	0x00000000
        /*0264*/ 	.short	0x010a
        /*0266*/ 	.byte	0x3f
	.zero		1


	//   ....[27]....
        /*0268*/ 	.word	0x0000ce70
        /*026c*/ 	.word	0x00000003
        /*0270*/ 	.word	0x00000000
        /*0274*/ 	.short	0x010a
        /*0276*/ 	.byte	0x3f
	.zero		1


	//   ....[28]....
        /*0278*/ 	.word	0x0000cf40
        /*027c*/ 	.word	0x00000003
        /*0280*/ 	.word	0x00000000
        /*0284*/ 	.short	0x010a
        /*0286*/ 	.byte	0x3f
	.zero		1


	//   ....[29]....
        /*0288*/ 	.word	0x0000cfa0
        /*028c*/ 	.word	0x00000003
        /*0290*/ 	.word	0x00000000
        /*0294*/ 	.short	0x010a
        /*0296*/ 	.byte	0x3f
	.zero		1


	//   ....[30]....
        /*0298*/ 	.word	0x0000cff0
        /*029c*/ 	.word	0x00000000
        /*02a0*/ 	.word	0x00000000
        /*02a4*/ 	.short	0x010a
        /*02a6*/ 	.byte	0x3f
	.zero		1


	//   ....[31]....
        /*02a8*/ 	.word	0x0000d040
        /*02ac*/ 	.word	0x00000007
        /*02b0*/ 	.word	0x00000028
        /*02b4*/ 	.short	0x010a
        /*02b6*/ 	.byte	0x3f
	.zero		1


	//   ....[32]....
        /*02b8*/ 	.word	0x0000d190
        /*02bc*/ 	.word	0x00000005
        /*02c0*/ 	.word	0x00000000
        /*02c4*/ 	.short	0x010a
        /*02c6*/ 	.byte	0x3f
	.zero		1


	//   ....[33]....
        /*02c8*/ 	.word	0x0000d1e0
        /*02cc*/ 	.word	0x00000007
        /*02d0*/ 	.word	0x00000000
        /*02d4*/ 	.short	0x010a
        /*02d6*/ 	.byte	0x3f
	.zero		1


	//   ....[34]....
        /*02d8*/ 	.word	0x0000d230
        /*02dc*/ 	.word	0x00000008
        /*02e0*/ 	.word	0x00000000
        /*02e4*/ 	.short	0x010a
        /*02e6*/ 	.byte	0x3f
	.zero		1


	//   ....[35]....
        /*02e8*/ 	.word	0x0000d280
        /*02ec*/ 	.word	0x0000000b
        /*02f0*/ 	.word	0x00000000
        /*02f4*/ 	.short	0x010a
        /*02f6*/ 	.byte	0x3f
	.zero		1


	//----- nvinfo : EIATTR_NUM_MBARRIERS
	.align		4
.L_39:
        /*02f8*/ 	.byte	0x03, 0x38
        /*02fa*/ 	.short	0x000c


	//----- nvinfo : EIATTR_EXIT_INSTR_OFFSETS
	.align		4
        /*02fc*/ 	.byte	0x04, 0x1c
        /*02fe*/ 	.short	(.L_41 - .L_40)


	//   ....[0]....
.L_40:
        /*0300*/ 	.word	0x00000620


	//   ....[1]....
        /*0304*/ 	.word	0x00000ef0


	//   ....[2]....
        /*0308*/ 	.word	0x0000b4e0


	//   ....[3]....
        /*030c*/ 	.word	0x0000bb00


	//   ....[4]....
        /*0310*/ 	.word	0x0000cec0


	//----- nvinfo : EIATTR_MAX_THREADS
	.align		4
.L_41:
        /*0314*/ 	.byte	0x04, 0x05
        /*0316*/ 	.short	(.L_43 - .L_42)
.L_42:
        /*0318*/ 	.word	0x00000180
        /*031c*/ 	.word	0x00000001
        /*0320*/ 	.word	0x00000001


	//----- nvinfo : EIATTR_CRS_STACK_SIZE
	.align		4
.L_43:
        /*0324*/ 	.byte	0x04, 0x1e
        /*0326*/ 	.short	(.L_45 - .L_44)
.L_44:
        /*0328*/ 	.word	0x00000000


	//----- nvinfo : EIATTR_CBANK_PARAM_SIZE
	.align		4
.L_45:
        /*032c*/ 	.byte	0x03, 0x19
        /*032e*/ 	.short	0x0670


	//----- nvinfo : EIATTR_PARAM_CBANK
	.align		4
        /*0330*/ 	.byte	0x04, 0x0a
        /*0332*/ 	.short	(.L_47 - .L_46)
	.align		4
.L_46:
        /*0334*/ 	.word	index@(.nv.constant0._ZN7cutlass13device_kernelINS_4gemm6kernel13GemmUniversalIN4cute5tupleIJiiiiEEENS1_10collective13CollectiveMmaINS1_49MainloopSm90TmaGmmaRmemAWarpSpecializedMixedInputILi5ENS5_IJNS4_1CILi1EEESB_SB_EEENS1_35KernelTmaWarpSpecializedCooperativeEEENS5_IJNSA_ILi128EEENSA_ILi256EEESF_EEEaNS5_IJlSB_lEEENS5_IJNS_15integer_subbyteILi4ELb1EEEEEESI_NS4_8TiledMMAINS4_8MMA_AtomIJNS4_4SM904GMMA27MMA_64x256x32_S32S8S8_RS_TNEEEENS4_6LayoutINS5_IJNSA_ILi2EEESB_SB_EEENS5_IJSB_NSA_ILi0EEESV_EEEEENS5_IJNS4_10UnderscoreESY_SY_EEEEENS4_13SM90_TMA_LOADENS4_14ComposedLayoutINS4_7SwizzleILi3ELi4ELi3EEENS4_18smem_ptr_flag_bitsILi8EEENSS_INS5_IJNSA_ILi8EEESF_EEENS5_IJSF_SB_EEEEEEEvNS4_8identityES11_NS12_INS13_ILi2ELi4ELi3EEENS15_ILi4EEES1A_EENS4_9Copy_AtomIJNS4_39AutoVectorizingCopyWithAssumedAlignmentILi128EEESK_EEES1C_EENS_8epilogue10collective6detail29Sm90TmaWarpSpecializedAdapterINS1M_15DefaultEpilogueIaSI_SI_NS1L_6thread17LinearCombinationIaLi1EiiLNS1Q_9ScaleType4KindE0ELNS_15FloatRoundStyleE2EaEENS1_15EpilogueDefaultEEEEEvvEEEEvNT_6ParamsE)
        /*0338*/ 	.short	0x0210
        /*033a*/ 	.short	0x0670


	//----- nvinfo : EIATTR_SW_WAR
	.align		4
.L_47:
        /*033c*/ 	.byte	0x04, 0x36
        /*033e*/ 	.short	(.L_49 - .L_48)
.L_48:
        /*0340*/ 	.word	0x00000008
.L_49:


//--------------------- .nv.callgraph             --------------------------
	.section	.nv.callgraph,"",@"SHT_CUDA_CALLGRAPH"
	.align	4
	.sectionentsize	8
	.align		4
        /*0000*/ 	.word	0x00000000
	.align		4
        /*0004*/ 	.word	0xffffffff
	.align		4
        /*0008*/ 	.word	index@(_ZN7cutlass13device_kernelINS_4gemm6kernel13GemmUniversalIN4cute5tupleIJiiiiEEENS1_10collective13CollectiveMmaINS1_49MainloopSm90TmaGmmaRmemAWarpSpecializedMixedInputILi5ENS5_IJNS4_1CILi1EEESB_SB_EEENS1_35KernelTmaWarpSpecializedCooperativeEEENS5_IJNSA_ILi128EEENSA_ILi256EEESF_EEEaNS5_IJlSB_lEEENS5_IJNS_15integer_subbyteILi4ELb1EEEEEESI_NS4_8TiledMMAINS4_8MMA_AtomIJNS4_4SM904GMMA27MMA_64x256x32_S32S8S8_RS_TNEEEENS4_6LayoutINS5_IJNSA_ILi2EEESB_SB_EEENS5_IJSB_NSA_ILi0EEESV_EEEEENS5_IJNS4_10UnderscoreESY_SY_EEEEENS4_13SM90_TMA_LOADENS4_14ComposedLayoutINS4_7SwizzleILi3ELi4ELi3EEENS4_18smem_ptr_flag_bitsILi8EEENSS_INS5_IJNSA_ILi8EEESF_EEENS5_IJSF_SB_EEEEEEEvNS4_8identityES11_NS12_INS13_ILi2ELi4ELi3EEENS15_ILi4EEES1A_EENS4_9Copy_AtomIJNS4_39AutoVectorizingCopyWithAssumedAlignmentILi128EEESK_EEES1C_EENS_8epilogue10collective6detail29Sm90TmaWarpSpecializedAdapterINS1M_15DefaultEpilogueIaSI_SI_NS1L_6thread17LinearCombinationIaLi1EiiLNS1Q_9ScaleType4KindE0ELNS_15FloatRoundStyleE2EaEENS1_15EpilogueDefaultEEEEEvvEEEEvNT_6ParamsE)
	.align		4
        /*000c*/ 	.word	index@(__assertfail)
	.align		4
        /*0010*/ 	.word	0x00000000
	.align		4
        /*0014*/ 	.word	0xfffffffe
	.align		4
        /*0018*/ 	.word	0x00000000
	.align		4
        /*001c*/ 	.word	0xfffffffd
	.align		4
        /*0020*/ 	.word	0x00000000
	.align		4
        /*0024*/ 	.word	0xfffffffc


//--------------------- .nv.constant4             --------------------------
	.section	.nv.constant4,"a",@progbits
	.align	8
	.align		8
.nv.constant4:
        /*0000*/ 	.dword	__assertfail
	.align		8
        /*0008*/ 	.dword	__unnamed_1
	.align		8
        /*0010*/ 	.dword	__unnamed_2
	.align		8
        /*0018*/ 	.dword	__unnamed_3
	.align		8
        /*0020*/ 	.dword	_ZN40_INTERNAL_cb1c197a_4_k_cu_ce0b80c9_243444cuda3std3__45__cpo5beginE
	.align		8
        /*0028*/ 	.dword	_ZN40_INTERNAL_cb1c197a_4_k_cu_ce0b80c9_243444cuda3std3__45__cpo3endE
	.align		8
        /*0030*/ 	.dword	_ZN40_INTERNAL_cb1c197a_4_k_cu_ce0b80c9_243444cuda3std3__45__cpo6cbeginE
	.align		8
        /*0038*/ 	.dword	_ZN40_INTERNAL_cb1c197a_4_k_cu_ce0b80c9_243444cuda3std3__45__cpo4cendE
	.align		8
        /*0040*/ 	.dword	_ZN40_INTERNAL_cb1c197a_4_k_cu_ce0b80c9_243444cuda3std3__442_GLOBAL__N__cb1c197a_4_k_cu_ce0b80c9_243446ignoreE
	.align		8
        /*0048*/ 	.dword	_ZN40_INTERNAL_cb1c197a_4_k_cu_ce0b80c9_243444cuda3std3__419piecewise_constructE
	.align		8
        /*0050*/ 	.dword	_ZN40_INTERNAL_cb1c197a_4_k_cu_ce0b80c9_243444cuda3std3__48in_placeE
	.align		8
        /*0058*/ 	.dword	_ZN40_INTERNAL_cb1c197a_4_k_cu_ce0b80c9_243444cuda3std6ranges3__45__cpo4swapE
	.align		8
        /*0060*/ 	.dword	_ZN40_INTERNAL_cb1c197a_4_k_cu_ce0b80c9_243444cuda3std6ranges3__45__cpo9iter_moveE
	.align		8
        /*0068*/ 	.dword	_ZN40_INTERNAL_cb1c197a_4_k_cu_ce0b80c9_243444cute7productE
	.align		8
        /*0070*/ 	.dword	_ZN40_INTERNAL_cb1c197a_4_k_cu_ce0b80c9_243444cute1_E
	.align		8
        /*0078*/ 	.dword	$str$24
	.align		8
        /*0080*/ 	.dword	$str$25
	.align		8
        /*0088*/ 	.dword	$str$26
	.align		8
        /*0090*/ 	.dword	$str$27


//--------------------- .text._ZN7cutlass13device_kernelINS_4gemm6kernel13GemmUniversalIN4cute5tupleIJiiiiEEENS1_10collective13CollectiveMmaINS1_49MainloopSm90TmaGmmaRmemAWarpSpecializedMixedInputILi5ENS5_IJNS4_1CILi1EEESB_SB_EEENS1_35KernelTmaWarpSpecializedCooperativeEEENS5_IJNSA_ILi128EEENSA_ILi256EEESF_EEEaNS5_IJlSB_lEEENS5_IJNS_15integer_subbyteILi4ELb1EEEEEESI_NS4_8TiledMMAINS4_8MMA_AtomIJNS4_4SM904GMMA27MMA_64x256x32_S32S8S8_RS_TNEEEENS4_6LayoutINS5_IJNSA_ILi2EEESB_SB_EEENS5_IJSB_NSA_ILi0EEESV_EEEEENS5_IJNS4_10UnderscoreESY_SY_EEEEENS4_13SM90_TMA_LOADENS4_14ComposedLayoutINS4_7SwizzleILi3ELi4ELi3EEENS4_18smem_ptr_flag_bitsILi8EEENSS_INS5_IJNSA_ILi8EEESF_EEENS5_IJSF_SB_EEEEEEEvNS4_8identityES11_NS12_INS13_ILi2ELi4ELi3EEENS15_ILi4EEES1A_EENS4_9Copy_AtomIJNS4_39AutoVectorizingCopyWithAssumedAlignmentILi128EEESK_EEES1C_EENS_8epilogue10collective6detail29Sm90TmaWarpSpecializedAdapterINS1M_15DefaultEpilogueIaSI_SI_NS1L_6thread17LinearCombinationIaLi1EiiLNS1Q_9ScaleType4KindE0ELNS_15FloatRoundStyleE2EaEENS1_15EpilogueDefaultEEEEEvvEEEEvNT_6ParamsE --------------------------
	.section	.text._ZN7cutlass13device_kernelINS_4gemm6kernel13GemmUniversalIN4cute5tupleIJiiiiEEENS1_10collective13CollectiveMmaINS1_49MainloopSm90TmaGmmaRmemAWarpSpecializedMixedInputILi5ENS5_IJNS4_1CILi1EEESB_SB_EEENS1_35KernelTmaWarpSpecializedCooperativeEEENS5_IJNSA_ILi128EEENSA_ILi256EEESF_EEEaNS5_IJlSB_lEEENS5_IJNS_15integer_subbyteILi4ELb1EEEEEESI_NS4_8TiledMMAINS4_8MMA_AtomIJNS4_4SM904GMMA27MMA_64x256x32_S32S8S8_RS_TNEEEENS4_6LayoutINS5_IJNSA_ILi2EEESB_SB_EEENS5_IJSB_NSA_ILi0EEESV_EEEEENS5_IJNS4_10UnderscoreESY_SY_EEEEENS4_13SM90_TMA_LOADENS4_14ComposedLayoutINS4_7SwizzleILi3ELi4ELi3EEENS4_18smem_ptr_flag_bitsILi8EEENSS_INS5_IJNSA_ILi8EEESF_EEENS5_IJSF_SB_EEEEEEEvNS4_8identityES11_NS12_INS13_ILi2ELi4ELi3EEENS15_ILi4EEES1A_EENS4_9Copy_AtomIJNS4_39AutoVectorizingCopyWithAssumedAlignmentILi128EEESK_EEES1C_EENS_8epilogue10collective6detail29Sm90TmaWarpSpecializedAdapterINS1M_15DefaultEpilogueIaSI_SI_NS1L_6thread17LinearCombinationIaLi1EiiLNS1Q_9ScaleType4KindE0ELNS_15FloatRoundStyleE2EaEENS1_15EpilogueDefaultEEEEEvvEEEEvNT_6ParamsE,"ax",@progbits
	.align	128
.text._ZN7cutlass13device_kernelINS_4gemm6kernel13GemmUniversalIN4cute5tupleIJiiiiEEENS1_10collective13CollectiveMmaINS1_49MainloopSm90TmaGmmaRmemAWarpSpecializedMixedInputILi5ENS5_IJNS4_1CILi1EEESB_SB_EEENS1_35KernelTmaWarpSpecializedCooperativeEEENS5_IJNSA_ILi128EEENSA_ILi256EEESF_EEEaNS5_IJlSB_lEEENS5_IJNS_15integer_subbyteILi4ELb1EEEEEESI_NS4_8TiledMMAINS4_8MMA_AtomIJNS4_4SM904GMMA27MMA_64x256x32_S32S8S8_RS_TNEEEENS4_6LayoutINS5_IJNSA_ILi2EEESB_SB_EEENS5_IJSB_NSA_ILi0EEESV_EEEEENS5_IJNS4_10UnderscoreESY_SY_EEEEENS4_13SM90_TMA_LOADENS4_14ComposedLayoutINS4_7SwizzleILi3ELi4ELi3EEENS4_18smem_ptr_flag_bitsILi8EEENSS_INS5_IJNSA_ILi8EEESF_EEENS5_IJSF_SB_EEEEEEEvNS4_8identityES11_NS12_INS13_ILi2ELi4ELi3EEENS15_ILi4EEES1A_EENS4_9Copy_AtomIJNS4_39AutoVectorizingCopyWithAssumedAlignmentILi128EEESK_EEES1C_EENS_8epilogue10collective6detail29Sm90TmaWarpSpecializedAdapterINS1M_15DefaultEpilogueIaSI_SI_NS1L_6thread17LinearCombinationIaLi1EiiLNS1Q_9ScaleType4KindE0ELNS_15FloatRoundStyleE2EaEENS1_15EpilogueDefaultEEEEEvvEEEEvNT_6ParamsE:
        .type           _ZN7cutlass13device_kernelINS_4gemm6kernel13GemmUniversalIN4cute5tupleIJiiiiEEENS1_10collective13CollectiveMmaINS1_49MainloopSm90TmaGmmaRmemAWarpSpecializedMixedInputILi5ENS5_IJNS4_1CILi1EEESB_SB_EEENS1_35KernelTmaWarpSpecializedCooperativeEEENS5_IJNSA_ILi128EEENSA_ILi256EEESF_EEEaNS5_IJlSB_lEEENS5_IJNS_15integer_subbyteILi4ELb1EEEEEESI_NS4_8TiledMMAINS4_8MMA_AtomIJNS4_4SM904GMMA27MMA_64x256x32_S32S8S8_RS_TNEEEENS4_6LayoutINS5_IJNSA_ILi2EEESB_SB_EEENS5_IJSB_NSA_ILi0EEESV_EEEEENS5_IJNS4_10UnderscoreESY_SY_EEEEENS4_13SM90_TMA_LOADENS4_14ComposedLayoutINS4_7SwizzleILi3ELi4ELi3EEENS4_18smem_ptr_flag_bitsILi8EEENSS_INS5_IJNSA_ILi8EEESF_EEENS5_IJSF_SB_EEEEEEEvNS4_8identityES11_NS12_INS13_ILi2ELi4ELi3EEENS15_ILi4EEES1A_EENS4_9Copy_AtomIJNS4_39AutoVectorizingCopyWithAssumedAlignmentILi128EEESK_EEES1C_EENS_8epilogue10collective6detail29Sm90TmaWarpSpecializedAdapterINS1M_15DefaultEpilogueIaSI_SI_NS1L_6thread17LinearCombinationIaLi1EiiLNS1Q_9ScaleType4KindE0ELNS_15FloatRoundStyleE2EaEENS1_15EpilogueDefaultEEEEEvvEEEEvNT_6ParamsE,@function
        .size           _ZN7cutlass13device_kernelINS_4gemm6kernel13GemmUniversalIN4cute5tupleIJiiiiEEENS1_10collective13CollectiveMmaINS1_49MainloopSm90TmaGmmaRmemAWarpSpecializedMixedInputILi5ENS5_IJNS4_1CILi1EEESB_SB_EEENS1_35KernelTmaWarpSpecializedCooperativeEEENS5_IJNSA_ILi128EEENSA_ILi256EEESF_EEEaNS5_IJlSB_lEEENS5_IJNS_15integer_subbyteILi4ELb1EEEEEESI_NS4_8TiledMMAINS4_8MMA_AtomIJNS4_4SM904GMMA27MMA_64x256x32_S32S8S8_RS_TNEEEENS4_6LayoutINS5_IJNSA_ILi2EEESB_SB_EEENS5_IJSB_NSA_ILi0EEESV_EEEEENS5_IJNS4_10UnderscoreESY_SY_EEEEENS4_13SM90_TMA_LOADENS4_14ComposedLayoutINS4_7SwizzleILi3ELi4ELi3EEENS4_18smem_ptr_flag_bitsILi8EEENSS_INS5_IJNSA_ILi8EEESF_EEENS5_IJSF_SB_EEEEEEEvNS4_8identityES11_NS12_INS13_ILi2ELi4ELi3EEENS15_ILi4EEES1A_EENS4_9Copy_AtomIJNS4_39AutoVectorizingCopyWithAssumedAlignmentILi128EEESK_EEES1C_EENS_8epilogue10collective6detail29Sm90TmaWarpSpecializedAdapterINS1M_15DefaultEpilogueIaSI_SI_NS1L_6thread17LinearCombinationIaLi1EiiLNS1Q_9ScaleType4KindE0ELNS_15FloatRoundStyleE2EaEENS1_15EpilogueDefaultEEEEEvvEEEEvNT_6ParamsE,(.L_x_364 - _ZN7cutlass13device_kernelINS_4gemm6kernel13GemmUniversalIN4cute5tupleIJiiiiEEENS1_10collective13CollectiveMmaINS1_49MainloopSm90TmaGmmaRmemAWarpSpecializedMixedInputILi5ENS5_IJNS4_1CILi1EEESB_SB_EEENS1_35KernelTmaWarpSpecializedCooperativeEEENS5_IJNSA_ILi128EEENSA_ILi256EEESF_EEEaNS5_IJlSB_lEEENS5_IJNS_15integer_subbyteILi4ELb1EEEEEESI_NS4_8TiledMMAINS4_8MMA_AtomIJNS4_4SM904GMMA27MMA_64x256x32_S32S8S8_RS_TNEEEENS4_6LayoutINS5_IJNSA_ILi2EEESB_SB_EEENS5_IJSB_NSA_ILi0EEESV_EEEEENS5_IJNS4_10UnderscoreESY_SY_EEEEENS4_13SM90_TMA_LOADENS4_14ComposedLayoutINS4_7SwizzleILi3ELi4ELi3EEENS4_18smem_ptr_flag_bitsILi8EEENSS_INS5_IJNSA_ILi8EEESF_EEENS5_IJSF_SB_EEEEEEEvNS4_8identityES11_NS12_INS13_ILi2ELi4ELi3EEENS15_ILi4EEES1A_EENS4_9Copy_AtomIJNS4_39AutoVectorizingCopyWithAssumedAlignmentILi128EEESK_EEES1C_EENS_8epilogue10collective6detail29Sm90TmaWarpSpecializedAdapterINS1M_15DefaultEpilogueIaSI_SI_NS1L_6thread17LinearCombinationIaLi1EiiLNS1Q_9ScaleType4KindE0ELNS_15FloatRoundStyleE2EaEENS1_15EpilogueDefaultEEEEEvvEEEEvNT_6ParamsE)
        .other          _ZN7cutlass13device_kernelINS_4gemm6kernel13GemmUniversalIN4cute5tupleIJiiiiEEENS1_10collective13CollectiveMmaINS1_49MainloopSm90TmaGmmaRmemAWarpSpecializedMixedInputILi5ENS5_IJNS4_1CILi1EEESB_SB_EEENS1_35KernelTmaWarpSpecializedCooperativeEEENS5_IJNSA_ILi128EEENSA_ILi256EEESF_EEEaNS5_IJlSB_lEEENS5_IJNS_15integer_subbyteILi4ELb1EEEEEESI_NS4_8TiledMMAINS4_8MMA_AtomIJNS4_4SM904GMMA27MMA_64x256x32_S32S8S8_RS_TNEEEENS4_6LayoutINS5_IJNSA_ILi2EEESB_SB_EEENS5_IJSB_NSA_ILi0EEESV_EEEEENS5_IJNS4_10UnderscoreESY_SY_EEEEENS4_13SM90_TMA_LOADENS4_14ComposedLayoutINS4_7SwizzleILi3ELi4ELi3EEENS4_18smem_ptr_flag_bitsILi8EEENSS_INS5_IJNSA_ILi8EEESF_EEENS5_IJSF_SB_EEEEEEEvNS4_8identityES11_NS12_INS13_ILi2ELi4ELi3EEENS15_ILi4EEES1A_EENS4_9Copy_AtomIJNS4_39AutoVectorizingCopyWithAssumedAlignmentILi128EEESK_EEES1C_EENS_8epilogue10collective6detail29Sm90TmaWarpSpecializedAdapterINS1M_15DefaultEpilogueIaSI_SI_NS1L_6thread17LinearCombinationIaLi1EiiLNS1Q_9ScaleType4KindE0ELNS_15FloatRoundStyleE2EaEENS1_15EpilogueDefaultEEEEEvvEEEEvNT_6ParamsE,@"STO_CUDA_ENTRY STV_DEFAULT"
_ZN7cutlass13device_kernelINS_4gemm6kernel13GemmUniversalIN4cute5tupleIJiiiiEEENS1_10collective13CollectiveMmaINS1_49MainloopSm90TmaGmmaRmemAWarpSpecializedMixedInputILi5ENS5_IJNS4_1CILi1EEESB_SB_EEENS1_35KernelTmaWarpSpecializedCooperativeEEENS5_IJNSA_ILi128EEENSA_ILi256EEESF_EEEaNS5_IJlSB_lEEENS5_IJNS_15integer_subbyteILi4ELb1EEEEEESI_NS4_8TiledMMAINS4_8MMA_AtomIJNS4_4SM904GMMA27MMA_64x256x32_S32S8S8_RS_TNEEEENS4_6LayoutINS5_IJNSA_ILi2EEESB_SB_EEENS5_IJSB_NSA_ILi0EEESV_EEEEENS5_IJNS4_10UnderscoreESY_SY_EEEEENS4_13SM90_TMA_LOADENS4_14ComposedLayoutINS4_7SwizzleILi3ELi4ELi3EEENS4_18smem_ptr_flag_bitsILi8EEENSS_INS5_IJNSA_ILi8EEESF_EEENS5_IJSF_SB_EEEEEEEvNS4_8identityES11_NS12_INS13_ILi2ELi4ELi3EEENS15_ILi4EEES1A_EENS4_9Copy_AtomIJNS4_39AutoVectorizingCopyWithAssumedAlignmentILi128EEESK_EEES1C_EENS_8epilogue10collective6detail29Sm90TmaWarpSpecializedAdapterINS1M_15DefaultEpilogueIaSI_SI_NS1L_6thread17LinearCombinationIaLi1EiiLNS1Q_9ScaleType4KindE0ELNS_15FloatRoundStyleE2EaEENS1_15EpilogueDefaultEEEEEvvEEEEvNT_6ParamsE:
[----:B------:R-:W0:Y:S01]  /*0000*/  LDC R1, c[0x0][0x28] ;  /* 0x00000a00ff017b82 */ /* 0x000e220000000800 */
[----:B------:R-:W1:Y:S01]  /*0010*/  S2R R18, SR_TID.X ;  /* 0x0000000000127919 */ /* 0x000e620000002100 */
[----:B------:R-:W-:Y:S01]  /*0020*/  ELECT P0, URZ, PT ;  /* 0x00000000003f782f */ /* 0x000fe20003800000 */
[----:B------:R-:W-:Y:S01]  /*0030*/  BSSY B0, `(.L_x_0) ;  /* 0x000000f000007945 */ /* 0x000fe20003800000 */
[--C-:B-1----:R-:W-:Y:S02]  /*0040*/  SHF.R.U32.HI R0, RZ, 0x5, R18.reuse ;  /* 0x00000005ff007819 */ /* 0x102fe40000011612 */
[----:B------:R-:W-:-:S03]  /*0050*/  SHF.R.U32.HI R12, RZ, 0x7, R18 ;  /* 0x00000007ff0c7819 */ /* 0x000fc60000011612 */
[----:B------:R-:W1:Y:S04]  /*0060*/  SHFL.IDX PT, R5, R0, RZ, 0x1f ;  /* 0x00001fff00057589 */ /* 0x000e6800000e0000 */
[----:B------:R2:W3:Y:S01]  /*0070*/  SHFL.IDX PT, R8, R12, RZ, 0x1f ;  /* 0x00001fff0c087589 */ /* 0x0004e200000e0000 */
[----:B-1----:R-:W-:-:S13]  /*0080*/  ISETP.NE.OR P0, PT, R5, RZ, !P0 ;  /* 0x000000ff0500720c */ /* 0x002fda0004705670 */
[----:B0-23--:R-:W-:Y:S05]  /*0090*/  @P0 BRA `(.L_x_1) ;  /* 0x0000000000200947 */ /* 0x00dfea0003800000 */
[----:B------:R-:W-:Y:S02]  /*00a0*/  ULDC.64 UR4, c[0x0][0x198] ;  /* 0x0000660000047ab9 */ /* 0x000fe40000000a00 */
[----:B------:R-:W-:Y:S02]  /*00b0*/  UIADD3 UR6, UP0, UR4, 0xf0, URZ ;  /* 0x000000f004067890 */ /* 0x000fe4000ff1e03f */
[----:B------:R-:W-:Y:S02]  /*00c0*/  UIADD3 UR4, UP1, UR4, 0x1f0, URZ ;  /* 0x000001f004047890 */ /* 0x000fe4000ff3e03f */
[----:B------:R-:W-:Y:S02]  /*00d0*/  UIADD3.X UR7, URZ, UR5, URZ, UP0, !UPT ;  /* 0x000000053f077290 */ /* 0x000fe400087fe43f */
[----:B------:R-:W-:-:S07]  /*00e0*/  UIADD3.X UR5, URZ, UR5, URZ, UP1, !UPT ;  /* 0x000000053f057290 */ /* 0x000fce0008ffe43f */
[----:B------:R0:W-:Y:S02]  /*00f0*/  UTMACCTL.PF [UR6] ;  /* 0x00000000060079b9 */ /* 0x0001e40008040000 */
[----:B------:R0:W-:Y:S02]  /*0100*/  UTMACCTL.PF [UR4] ;  /* 0x00000000040079b9 */ /* 0x0001e40008040000 */
[----:B0-----:R-:W-:Y:S01]  /*0110*/  NOP ;  /* 0x0000000000007918 */ /* 0x001fe20000000000 */
.L_x_1:
[----:B------:R-:W-:Y:S05]  /*0120*/  BSYNC B0 ;  /* 0x0000000000007941 */ /* 0x000fea0003800000 */
.L_x_0:
[----:B------:R-:W0:Y:S02]  /*0130*/  SHFL.IDX PT, R2, R0, RZ, 0x1f ;  /* 0x00001fff00027589 */ /* 0x000e2400000e0000 */
[----:B0-----:R-:W-:-:S13]  /*0140*/  ISETP.NE.AND P0, PT, R2, RZ, PT ;  /* 0x000000ff0200720c */ /* 0x001fda0003f05270 */
[----:B------:R-:W-:Y:S05]  /*0150*/  @P0 BRA `(.L_x_2) ;  /* 0x0000000000600947 */ /* 0x000fea0003800000 */
[----:B------:R-:W0:Y:S01]  /*0160*/  S2UR UR8, SR_CgaCtaId ;  /* 0x00000000000879c3 */ /* 0x000e220000008800 */
[----:B------:R-:W-:Y:S01]  /*0170*/  UMOV UR4, 0x400 ;  /* 0x0000040000047882 */ /* 0x000fe20000000000 */
[----:B------:R-:W-:Y:S01]  /*0180*/  UMOV UR5, 0x1 ;  /* 0x0000000100057882 */ /* 0x000fe20000000000 */
[----:B------:R-:W-:Y:S01]  /*0190*/  UMOV UR6, 0x100 ;  /* 0x0000010000067882 */ /* 0x000fe20000000000 */
[----:B------:R-:W-:Y:S01]  /*01a0*/  ELECT P0, URZ, PT ;  /* 0x00000000003f782f */ /* 0x000fe20003800000 */
[----:B------:R-:W-:-:S04]  /*01b0*/  UIADD3 UR6, -UR6, 0x100000, URZ ;  /* 0x0010000006067890 */ /* 0x000fc8000fffe13f */
[----:B------:R-:W-:Y:S02]  /*01c0*/  USHF.L.U32 UR7, UR6, 0xb, URZ ;  /* 0x0000000b06077899 */ /* 0x000fe4000800063f */
[----:B------:R-:W-:Y:S02]  /*01d0*/  USHF.L.U32 UR6, UR6, 0x1, URZ ;  /* 0x0000000106067899 */ /* 0x000fe4000800063f */
[----:B0-----:R-:W-:Y:S02]  /*01e0*/  ULEA UR8, UR8, UR4, 0x18 ;  /* 0x0000000408087291 */ /* 0x001fe4000f8ec03f */
[----:B------:R-:W-:-:S04]  /*01f0*/  UIADD3 UR4, -UR5, 0x100000, URZ ;  /* 0x0010000005047890 */ /* 0x000fc8000fffe13f */
[----:B------:R-:W-:Y:S02]  /*0200*/  USHF.L.U32 UR5, UR4, 0xb, URZ ;  /* 0x0000000b04057899 */ /* 0x000fe4000800063f */
[----:B------:R-:W-:Y:S01]  /*0210*/  USHF.L.U32 UR4, UR4, 0x1, URZ ;  /* 0x0000000104047899 */ /* 0x000fe2000800063f */
[----:B------:R-:W0:Y:S11]  /*0220*/  FENCE.VIEW.ASYNC.S ;  /* 0x00000000000073c6 */ /* 0x000e360000000000 */
[----:B0-----:R0:W1:Y:S01]  /*0230*/  SYNCS.EXCH.64 URZ, [UR8], UR4 ;  /* 0x00000004083f75b2 */ /* 0x0010620008000100 */
[----:B------:R0:W2:Y:S01]  /*0240*/  SYNCS.EXCH.64 URZ, [UR8+0x28], UR6 ;  /* 0x00002806083f75b2 */ /* 0x0000a20008000100 */
[----:B------:R0:W3:Y:S01]  /*0250*/  SYNCS.EXCH.64 URZ, [UR8+0x8], UR4 ;  /* 0x00000804083f75b2 */ /* 0x0000e20008000100 */
[----:B------:R0:W4:Y:S01]  /*0260*/  SYNCS.EXCH.64 URZ, [UR8+0x30], UR6 ;  /* 0x00003006083f75b2 */ /* 0x0001220008000100 */
[----:B------:R0:W0:Y:S01]  /*0270*/  SYNCS.EXCH.64 URZ, [UR8+0x10], UR4 ;  /* 0x00001004083f75b2 */ /* 0x0000220008000100 */
[----:B------:R0:W0:Y:S01]  /*0280*/  SYNCS.EXCH.64 URZ, [UR8+0x38], UR6 ;  /* 0x00003806083f75b2 */ /* 0x0000220008000100 */
[----:B------:R0:W0:Y:S01]  /*0290*/  SYNCS.EXCH.64 URZ, [UR8+0x18], UR4 ;  /* 0x00001804083f75b2 */ /* 0x0000220008000100 */
[----:B------:R0:W0:Y:S01]  /*02a0*/  SYNCS.EXCH.64 URZ, [UR8+0x40], UR6 ;  /* 0x00004006083f75b2 */ /* 0x0000220008000100 */
[----:B------:R0:W0:Y:S01]  /*02b0*/  SYNCS.EXCH.64 URZ, [UR8+0x20], UR4 ;  /* 0x00002004083f75b2 */ /* 0x0000220008000100 */
[----:B------:R0:W0:Y:S01]  /*02c0*/  SYNCS.EXCH.64 URZ, [UR8+0x48], UR6 ;  /* 0x00004806083f75b2 */ /* 0x0000220008000100 */
[----:B------:R-:W-:Y:S01]  /*02d0*/  NOP ;  /* 0x0000000000007918 */ /* 0x000fe20000000000 */
.L_x_2:
[----:B------:R-:W5:Y:S01]  /*02e0*/  SHFL.IDX PT, R0, R0, RZ, 0x1f ;  /* 0x00001fff00007589 */ /* 0x000f6200000e0000 */
[----:B------:R-:W-:Y:S01]  /*02f0*/  ELECT P0, URZ, PT ;  /* 0x00000000003f782f */ /* 0x000fe20003800000 */
[----:B------:R-:W1:Y:S01]  /*0300*/  LDC R2, c[0x0][0x85c] ;  /* 0x00021700ff027b82 */ /* 0x000e620000000800 */
[----:B------:R-:W-:Y:S01]  /*0310*/  SHF.R.S32.HI R6, RZ, 0x1f, R5 ;  /* 0x0000001fff067819 */ /* 0x000fe20000011405 */
[----:B------:R-:W2:Y:S01]  /*0320*/  S2R R3, SR_CTAID.Y ;  /* 0x0000000000037919 */ /* 0x000ea20000002600 */
[----:B0-----:R-:W-:Y:S01]  /*0330*/  UMOV UR4, 0x20 ;  /* 0x0000002000047882 */ /* 0x001fe20000000000 */
[----:B------:R-:W-:Y:S01]  /*0340*/  ISETP.NE.AND P2, PT, R8, RZ, PT ;  /* 0x000000ff0800720c */ /* 0x000fe20003f45270 */
[----:B------:R-:W-:Y:S01]  /*0350*/  NOP ;  /* 0x0000000000007918 */ /* 0x000fe20000000000 */
[----:B------:R-:W0:Y:S01]  /*0360*/  S2R R4, SR_CTAID.X ;  /* 0x0000000000047919 */ /* 0x000e220000002500 */
[----:B------:R-:W-:Y:S01]  /*0370*/  LEA.HI R6, R6, R5, RZ, 0x2 ;  /* 0x0000000506067211 */ /* 0x000fe200078f10ff */
[----:B------:R-:W-:Y:S01]  /*0380*/  NOP ;  /* 0x0000000000007918 */ /* 0x000fe20000000000 */
[----:B------:R-:W-:-:S02]  /*0390*/  LOP3.LUT R22, R22, 0xfffffffd, RZ, 0xc0, !PT ;  /* 0xfffffffd16167812 */ /* 0x000fc400078ec0ff */
[----:B------:R-:W-:Y:S02]  /*03a0*/  LOP3.LUT R28, R18, 0x7f, RZ, 0xc0, !PT ;  /* 0x0000007f121c7812 */ /* 0x000fe400078ec0ff */
[----:B-----5:R-:W-:Y:S02]  /*03b0*/  ISETP.NE.OR P0, PT, R0, RZ, !P0 ;  /* 0x000000ff0000720c */ /* 0x020fe40004705670 */
[----:B-1----:R-:W-:Y:S02]  /*03c0*/  ISETP.NE.AND P3, PT, R2, 0x1, PT ;  /* 0x000000010200780c */ /* 0x002fe40003f65270 */
[----:B------:R-:W-:-:S05]  /*03d0*/  LOP3.LUT R0, R6, 0xfffffffc, RZ, 0xc0, !PT ;  /* 0xfffffffc06007812 */ /* 0x000fca00078ec0ff */
[----:B------:R-:W-:Y:S02]  /*03e0*/  IMAD.IADD R0, R5, 0x1, -R0 ;  /* 0x0000000105007824 */ /* 0x000fe400078e0a00 */
[----:B------:R-:W-:Y:S02]  /*03f0*/  IMAD.MOV.U32 R5, RZ, RZ, RZ ;  /* 0x000000ffff057224 */ /* 0x000fe400078e00ff */
[----:B------:R-:W-:Y:S01]  /*0400*/  VOTEU.ALL UP0, P0 ;  /* 0x00000000003f7886 */ /* 0x000fe20000000000 */
[----:B------:R-:W-:Y:S01]  /*0410*/  VOTEU.ALL UP1, P0 ;  /* 0x00000000003f7886 */ /* 0x000fe20000020000 */
[----:B------:R-:W0:Y:S01]  /*0420*/  @P3 LDC R17, c[0x0][0x10] ;  /* 0x00000400ff113b82 */ /* 0x000e220000000800 */
[----:B--2---:R-:W-:Y:S01]  /*0430*/  @P3 IMAD.MOV.U32 R6, RZ, RZ, R3 ;  /* 0x000000ffff063224 */ /* 0x004fe200078e0003 */
[----:B------:R-:W-:Y:S01]  /*0440*/  @P3 LOP3.LUT R22, R22, 0x2, RZ, 0xfc, !PT ;  /* 0x0000000216163812 */ /* 0x000fe200078efcff */
[----:B------:R-:W-:Y:S01]  /*0450*/  @!UP0 UMOV UR6, 0x400 ;  /* 0x0000040000068882 */ /* 0x000fe20000000000 */
[----:B------:R-:W-:-:S04]  /*0460*/  @!UP0 UIADD3 UR4, -UR4, 0x100000, URZ ;  /* 0x0010000004048890 */ /* 0x000fc8000fffe13f */
[----:B------:R-:W-:Y:S02]  /*0470*/  @!UP0 USHF.L.U32 UR5, UR4, 0xb, URZ ;  /* 0x0000000b04058899 */ /* 0x000fe4000800063f */
[----:B------:R-:W-:Y:S01]  /*0480*/  @!UP0 USHF.L.U32 UR4, UR4, 0x1, URZ ;  /* 0x0000000104048899 */ /* 0x000fe2000800063f */
[----:B------:R-:W-:Y:S02]  /*0490*/  @P3 IMAD.MOV.U32 R7, RZ, RZ, RZ ;  /* 0x000000ffff073224 */ /* 0x000fe400078e00ff */
[----:B------:R-:W-:Y:S01]  /*04a0*/  @P3 IMAD.MOV.U32 R11, RZ, RZ, RZ ;  /* 0x000000ffff0b3224 */ /* 0x000fe200078e00ff */
[----:B------:R-:W1:Y:S08]  /*04b0*/  @!UP0 S2UR UR7, SR_CgaCtaId ;  /* 0x00000000000789c3 */ /* 0x000e700000008800 */
[----:B------:R-:W2:Y:S01]  /*04c0*/  @!P3 LDC R9, c[0x0][0xc] ;  /* 0x00000300ff09bb82 */ /* 0x000ea20000000800 */
[----:B0-----:R-:W-:-:S04]  /*04d0*/  @P3 IMAD.WIDE.U32 R16, R4, R17, R6 ;  /* 0x0000001104103225 */ /* 0x001fc800078e0006 */
[----:B------:R-:W-:Y:S01]  /*04e0*/  @P3 IMAD.IADD R17, R17, 0x1, R11 ;  /* 0x0000000111113824 */ /* 0x000fe200078e020b */
[----:B-1----:R-:W-:Y:S01]  /*04f0*/  @!UP0 ULEA UR6, UR7, UR6, 0x18 ;  /* 0x0000000607068291 */ /* 0x002fe2000f8ec03f */
[----:B------:R-:W-:Y:S01]  /*0500*/  VOTEU.ALL UP0, P0 ;  /* 0x00000000003f7886 */ /* 0x000fe20000000000 */
[----:B------:R-:W-:-:S04]  /*0510*/  ISETP.NE.AND P0, PT, R0, 0x3, PT ;  /* 0x000000030000780c */ /* 0x000fc80003f05270 */
[----:B------:R-:W-:Y:S01]  /*0520*/  ISETP.EQ.OR P0, PT, R0, RZ, !P0 ;  /* 0x000000ff0000720c */ /* 0x000fe20004702670 */
[----:B--2---:R-:W-:-:S03]  /*0530*/  @!P3 IMAD.WIDE.U32 R6, R9, R3, R4 ;  /* 0x000000030906b225 */ /* 0x004fc600078e0004 */
[C---:B------:R-:W-:Y:S01]  /*0540*/  ISETP.EQ.AND P0, PT, R8.reuse, RZ, P0 ;  /* 0x000000ff0800720c */ /* 0x040fe20000702270 */
[----:B------:R-:W-:Y:S01]  /*0550*/  VIADD R8, R8, 0xffffffff ;  /* 0xffffffff08087836 */ /* 0x000fe20000000000 */
[----:B------:R-:W0:Y:S02]  /*0560*/  FENCE.VIEW.ASYNC.S ;  /* 0x00000000000073c6 */ /* 0x000e240000000000 */
[----:B0-----:R0:W3:Y:S01]  /*0570*/  @!UP0 SYNCS.EXCH.64 URZ, [UR6+0x60], UR4 ;  /* 0x00006004063f85b2 */ /* 0x0010e20008000100 */
[----:B------:R-:W-:Y:S01]  /*0580*/  @!P3 IMAD.MOV.U32 R16, RZ, RZ, R6 ;  /* 0x000000ffff10b224 */ /* 0x000fe200078e0006 */
[----:B------:R-:W-:Y:S01]  /*0590*/  SEL R19, RZ, 0x1, !P0 ;  /* 0x00000001ff137807 */ /* 0x000fe20004000000 */
[----:B------:R-:W-:Y:S01]  /*05a0*/  @!P3 IMAD.MOV.U32 R17, RZ, RZ, R7 ;  /* 0x000000ffff11b224 */ /* 0x000fe200078e0007 */
[----:B------:R-:W-:-:S04]  /*05b0*/  ISETP.GE.U32.AND P1, PT, R8, 0x2, PT ;  /* 0x000000020800780c */ /* 0x000fc80003f26070 */
[----:B------:R-:W-:Y:S01]  /*05c0*/  SEL R19, R19, 0x2, P1 ;  /* 0x0000000213137807 */ /* 0x000fe20000800000 */
[----:B------:R0:W3:Y:S01]  /*05d0*/  @!UP1 SYNCS.EXCH.64 URZ, [UR6+0x68], UR4 ;  /* 0x00006804063f95b2 */ /* 0x0000e20008000100 */
[----:B------:R-:W-:Y:S01]  /*05e0*/  NOP ;  /* 0x0000000000007918 */ /* 0x000fe20000000000 */
[----:B---34-:R-:W-:Y:S06]  /*05f0*/  BAR.SYNC.DEFER_BLOCKING 0x0 ;  /* 0x0000000000007b1d */ /* 0x018fec0000010000 */
[----:B------:R-:W-:Y:S05]  /*0600*/  @!P2 BRA `(.L_x_3) ;  /* 0x000000ac00b8a947 */ /* 0x000fea0003800000 */
[----:B------:R-:W-:-:S13]  /*0610*/  ISETP.GT.U32.AND P0, PT, R8, 0x1, PT ;  /* 0x000000010800780c */ /* 0x000fda0003f04070 */
[----:B0-----:R-:W-:Y:S05]  /*0620*/  @P0 EXIT ;  /* 0x000000000000094d */ /* 0x001fea0003800000 */
[----:B------:R-:W-:Y:S01]  /*0630*/  ULDC.64 UR4, c[0x0][0x850] ;  /* 0x0002140000047ab9 */ /* 0x000fe20000000a00 */
[----:B------:R-:W-:Y:S01]  /*0640*/  PRMT R0, RZ, 0x7610, R0 ;  /* 0x00007610ff007816 */ /* 0x000fe20000000000 */
[----:B------:R-:W-:Y:S01]  /*0650*/  IMAD.MOV.U32 R153, RZ, RZ, -0x1 ;  /* 0xffffffffff997424 */ /* 0x000fe200078e00ff */
[----:B------:R-:W-:Y:S01]  /*0660*/  ISETP.GE.U32.AND P0, PT, R16, UR4, PT ;  /* 0x0000000410007c0c */ /* 0x000fe2000bf06070 */
[----:B------:R-:W-:Y:S02]  /*0670*/  IMAD.MOV.U32 R152, RZ, RZ, -0x1 ;  /* 0xffffffffff987424 */ /* 0x000fe400078e00ff */
[----:B------:R-:W-:Y:S01]  /*0680*/  IMAD.MOV.U32 R23, RZ, RZ, -0x1 ;  /* 0xffffffffff177424 */ /* 0x000fe200078e00ff */
[----:B------:R-:W-:-:S13]  /*0690*/  ISETP.GE.U32.AND.EX P0, PT, R17, UR5, PT, P0 ;  /* 0x0000000511007c0c */ /* 0x000fda000bf06100 */
[----:B------:R-:W-:Y:S05]  /*06a0*/  @P0 BRA `(.L_x_4) ;  /* 0x0000000400580947 */ /* 0x000fea0003800000 */
[----:B------:R-:W0:Y:S01]  /*06b0*/  LDC.64 R14, c[0x0][0x828] ;  /* 0x00020a00ff0e7b82 */ /* 0x000e220000000a00 */
[----:B------:R-:W-:Y:S02]  /*06c0*/  IMAD.MOV.U32 R6, RZ, RZ, R16 ;  /* 0x000000ffff067224 */ /* 0x000fe400078e0010 */
[----:B------:R-:W-:-:S05]  /*06d0*/  IMAD.MOV.U32 R7, RZ, RZ, R17 ;  /* 0x000000ffff077224 */ /* 0x000fca00078e0011 */
[----:B------:R-:W1:Y:S08]  /*06e0*/  LDC R0, c[0x0][0x830] ;  /* 0x00020c00ff007b82 */ /* 0x000e700000000800 */
[----:B------:R-:W2:Y:S01]  /*06f0*/  LDC.64 R20, c[0x0][0x820] ;  /* 0x00020800ff147b82 */ /* 0x000ea20000000a00 */
[----:B0-----:R-:W-:-:S04]  /*0700*/  ISETP.NE.U32.AND P0, PT, R14, RZ, PT ;  /* 0x000000ff0e00720c */ /* 0x001fc80003f05070 */
[----:B------:R-:W-:-:S13]  /*0710*/  ISETP.NE.AND.EX P0, PT, R15, RZ, PT, P0 ;  /* 0x000000ff0f00720c */ /* 0x000fda0003f05300 */
[----:B-12---:R-:W-:Y:S05]  /*0720*/  @!P0 BRA `(.L_x_5) ;  /* 0x0000000000288947 */ /* 0x006fea0003800000 */
[----:B------:R-:W0:Y:S02]  /*0730*/  LDC R11, c[0x0][0x834] ;  /* 0x00020d00ff0b7b82 */ /* 0x000e240000000800 */
[----:B0-----:R-:W-:-:S05]  /*0740*/  IADD3 R11, P0, R16, R11, RZ ;  /* 0x0000000b100b7210 */ /* 0x001fca0007f1e0ff */
[----:B------:R-:W-:-:S04]  /*0750*/  IMAD.X R13, RZ, RZ, R17, P0 ;  /* 0x000000ffff0d7224 */ /* 0x000fc800000e0611 */
[----:B------:R-:W-:-:S04]  /*0760*/  IMAD.WIDE.U32 R6, R13, R14, RZ ;  /* 0x0000000e0d067225 */ /* 0x000fc800078e00ff */
[----:B------:R-:W-:-:S04]  /*0770*/  IMAD.WIDE.U32 R8, P0, R11, R15, R6 ;  /* 0x0000000f0b087225 */ /* 0x000fc80007800006 */
[----:B------:R-:W-:-:S04]  /*0780*/  IMAD.WIDE.U32 R6, R11, R14, RZ ;  /* 0x0000000e0b067225 */ /* 0x000fc800078e00ff */
[----:B------:R-:W-:Y:S01]  /*0790*/  IMAD.X R11, RZ, RZ, RZ, P0 ;  /* 0x000000ffff0b7224 */ /* 0x000fe200000e06ff */
[----:B------:R-:W-:Y:S01]  /*07a0*/  IADD3 RZ, P0, R7, R8, RZ ;  /* 0x0000000807ff7210 */ /* 0x000fe20007f1e0ff */
[----:B------:R-:W-:-:S04]  /*07b0*/  IMAD.MOV.U32 R10, RZ, RZ, R9 ;  /* 0x000000ffff0a7224 */ /* 0x000fc800078e0009 */
[----:B------:R-:W-:-:S08]  /*07c0*/  IMAD.WIDE.U32.X R6, R13, R15, R10, P0 ;  /* 0x0000000f0d067225 */ /* 0x000fd000000e040a */
.L_x_5:
[-CC-:B------:R-:W-:Y:S01]  /*07d0*/  SHF.R.U64 R25, R6, R0.reuse, R7.reuse ;  /* 0x0000000006197219 */ /* 0x180fe20000001207 */
[----:B------:R-:W0:Y:S01]  /*07e0*/  LDC R10, c[0x0][0x818] ;  /* 0x00020600ff0a7b82 */ /* 0x000e220000000800 */
[----:B------:R-:W-:Y:S01]  /*07f0*/  SHF.R.U32.HI R5, RZ, R0, R7 ;  /* 0x00000000ff057219 */ /* 0x000fe20000011607 */
[----:B------:R-:W-:Y:S01]  /*0800*/  ULDC UR4, c[0x0][0x150] ;  /* 0x0000540000047ab9 */ /* 0x000fe20000000800 */
[----:B------:R-:W-:Y:S02]  /*0810*/  IADD3 R9, P0, RZ, -R25, RZ ;  /* 0x80000019ff097210 */ /* 0x000fe40007f1e0ff */
[----:B------:R-:W-:-:S03]  /*0820*/  I2FP.F32.U32 R0, R4 ;  /* 0x0000000400007245 */ /* 0x000fc60000201000 */
[----:B------:R-:W1:Y:S01]  /*0830*/  LDC.64 R32, c[0x0][0x840] ;  /* 0x00021000ff207b82 */ /* 0x000e620000000a00 */
[----:B------:R-:W-:Y:S02]  /*0840*/  IMAD.X R11, RZ, RZ, ~R5, P0 ;  /* 0x000000ffff0b7224 */ /* 0x000fe400000e0e05 */
[----:B------:R-:W-:Y:S01]  /*0850*/  FMUL R0, R0, UR4 ;  /* 0x0000000400007c20 */ /* 0x000fe20008400000 */
[----:B------:R-:W-:Y:S01]  /*0860*/  IMAD.WIDE.U32 R6, R9, R20, R16 ;  /* 0x0000001409067225 */ /* 0x000fe200078e0010 */
[----:B------:R-:W-:-:S03]  /*0870*/  ULDC UR4, c[0x0][0x154] ;  /* 0x0000550000047ab9 */ /* 0x000fc60000000800 */
[----:B------:R-:W-:Y:S01]  /*0880*/  IMAD R8, R11, R20, RZ ;  /* 0x000000140b087224 */ /* 0x000fe200078e02ff */
[----:B------:R-:W2:Y:S01]  /*0890*/  LDC R5, c[0x0][0x144] ;  /* 0x00005100ff057b82 */ /* 0x000ea20000000800 */
[----:B------:R-:W3:Y:S02]  /*08a0*/  F2I.U32.TRUNC.NTZ R0, R0 ;  /* 0x0000000000007305 */ /* 0x000ee4000020f000 */
[----:B------:R-:W-:-:S04]  /*08b0*/  IMAD R9, R9, R21, R8 ;  /* 0x0000001509097224 */ /* 0x000fc800078e0208 */
[----:B------:R-:W-:Y:S01]  /*08c0*/  IMAD.IADD R7, R7, 0x1, R9 ;  /* 0x0000000107077824 */ /* 0x000fe200078e0209 */
[----:B------:R-:W4:Y:S01]  /*08d0*/  LDC R24, c[0x0][0x808] ;  /* 0x00020200ff187b82 */ /* 0x000f220000000800 */
[----:B------:R-:W-:-:S03]  /*08e0*/  IMAD.MOV.U32 R9, RZ, RZ, -0x1 ;  /* 0xffffffffff097424 */ /* 0x000fc600078e00ff */
[-CC-:B0-----:R-:W-:Y:S02]  /*08f0*/  SHF.R.U64 R20, R6, R10.reuse, R7.reuse ;  /* 0x0000000a06147219 */ /* 0x181fe40000001207 */
[----:B------:R-:W-:Y:S02]  /*0900*/  I2FP.F32.U32 R6, R3 ;  /* 0x0000000300067245 */ /* 0x000fe40000201000 */
[----:B------:R-:W0:Y:S01]  /*0910*/  LDC R30, c[0x0][0x858] ;  /* 0x00021600ff1e7b82 */ /* 0x000e220000000800 */
[----:B-1----:R-:W-:Y:S01]  /*0920*/  ISETP.NE.U32.AND P0, PT, R32, RZ, PT ;  /* 0x000000ff2000720c */ /* 0x002fe20003f05070 */
[----:B---3--:R-:W-:Y:S02]  /*0930*/  IMAD.MOV R8, RZ, RZ, -R0 ;  /* 0x000000ffff087224 */ /* 0x008fe400078e0a00 */
[----:B------:R-:W-:Y:S01]  /*0940*/  FMUL R6, R6, UR4 ;  /* 0x0000000406067c20 */ /* 0x000fe20008400000 */
[----:B------:R-:W-:Y:S02]  /*0950*/  SHF.R.U32.HI R7, RZ, R10, R7 ;  /* 0x0000000aff077219 */ /* 0x000fe40000011607 */
[----:B------:R-:W-:Y:S01]  /*0960*/  ISETP.NE.AND.EX P0, PT, R33, RZ, PT, P0 ;  /* 0x000000ff2100720c */ /* 0x000fe20003f05300 */
[----:B------:R1:W3:Y:S01]  /*0970*/  F2I.U32.TRUNC.NTZ R13, R6 ;  /* 0x00000006000d7305 */ /* 0x0002e2000020f000 */
[----:B------:R-:W1:Y:S01]  /*0980*/  LDC R14, c[0x0][0x148] ;  /* 0x00005200ff0e7b82 */ /* 0x000e620000000800 */
[----:B--2---:R-:W-:-:S07]  /*0990*/  IMAD R0, R5, R8, R4 ;  /* 0x0000000805007224 */ /* 0x004fce00078e0204 */
[----:B------:R-:W2:Y:S01]  /*09a0*/  LDC R26, c[0x0][0x800] ;  /* 0x00020000ff1a7b82 */ /* 0x000ea20000000800 */
[-CC-:B----4-:R-:W-:Y:S02]  /*09b0*/  SHF.R.U64 R34, R20, R24.reuse, R7.reuse ;  /* 0x0000001814227219 */ /* 0x190fe40000001207 */
[----:B------:R-:W-:Y:S01]  /*09c0*/  SHF.R.U32.HI R5, RZ, R24, R7 ;  /* 0x00000018ff057219 */ /* 0x000fe20000011607 */
[----:B------:R-:W-:-:S04]  /*09d0*/  IMAD.MOV.U32 R7, RZ, RZ, 0x1 ;  /* 0x00000001ff077424 */ /* 0x000fc800078e00ff */
[----:B------:R-:W4:Y:S01]  /*09e0*/  LDC R21, c[0x0][0x848] ;  /* 0x00021200ff157b82 */ /* 0x000f220000000800 */
[-C--:B0-----:R-:W-:Y:S02]  /*09f0*/  SHF.L.U32 R4, R9, R30.reuse, RZ ;  /* 0x0000001e09047219 */ /* 0x081fe400000006ff */
[--C-:B------:R-:W-:Y:S02]  /*0a00*/  SHF.R.U64 R24, R34, R30, R5.reuse ;  /* 0x0000001e22187219 */ /* 0x100fe40000001205 */
[----:B------:R-:W-:Y:S02]  /*0a10*/  LOP3.LUT R11, RZ, R4, RZ, 0x33, !PT ;  /* 0x00000004ff0b7212 */ /* 0x000fe400078e33ff */
[-C--:B------:R-:W-:Y:S01]  /*0a20*/  SHF.R.U32.HI R5, RZ, R30.reuse, R5 ;  /* 0x0000001eff057219 */ /* 0x080fe20000011605 */
[----:B------:R-:W0:Y:S01]  /*0a30*/  LDC R23, c[0x0][0x838] ;  /* 0x00020e00ff177b82 */ /* 0x000e220000000800 */
[----:B------:R-:W-:Y:S01]  /*0a40*/  SHF.L.U32 R10, R7, R30, RZ ;  /* 0x0000001e070a7219 */ /* 0x000fe200000006ff */
[----:B------:R-:W-:-:S06]  /*0a50*/  IMAD.MOV.U32 R4, RZ, RZ, R24 ;  /* 0x000000ffff047224 */ /* 0x000fcc00078e0018 */
[----:B------:R-:W0:Y:S01]  /*0a60*/  LDC R153, c[0x0][0x810] ;  /* 0x00020400ff997b82 */ /* 0x000e220000000800 */
[----:B-1-3--:R-:W-:Y:S05]  /*0a70*/  @!P0 BRA `(.L_x_6) ;  /* 0x0000000000288947 */ /* 0x00afea0003800000 */
[----:B------:R-:W1:Y:S02]  /*0a80*/  LDC R9, c[0x0][0x84c] ;  /* 0x00021300ff097b82 */ /* 0x000e640000000800 */
[----:B-1----:R-:W-:-:S05]  /*0a90*/  IADD3 R9, P0, R24, R9, RZ ;  /* 0x0000000918097210 */ /* 0x002fca0007f1e0ff */
        /* <DEDUP_REMOVED lines=8> */
.L_x_6:
[----:B----4-:R-:W-:Y:S01]  /*0b20*/  SHF.R.U64 R4, R4, R21, R5 ;  /* 0x0000001504047219 */ /* 0x010fe20000001205 */
[----:B--2---:R-:W-:Y:S01]  /*0b30*/  VIADD R5, R26, 0xffffffff ;  /* 0xffffffff1a057836 */ /* 0x004fe20000000000 */
[----:B------:R-:W-:Y:S01]  /*0b40*/  LOP3.LUT R11, R34, R11, RZ, 0xc0, !PT ;  /* 0x0000000b220b7212 */ /* 0x000fe200078ec0ff */
[----:B------:R-:W-:Y:S02]  /*0b50*/  IMAD.MOV R13, RZ, RZ, -R13 ;  /* 0x000000ffff0d7224 */ /* 0x000fe400078e0a0d */
[----:B------:R-:W-:Y:S02]  /*0b60*/  IMAD.MOV R6, RZ, RZ, -R4 ;  /* 0x000000ffff067224 */ /* 0x000fe400078e0a04 */
[----:B------:R-:W-:Y:S01]  /*0b70*/  IMAD R11, R10, R4, R11 ;  /* 0x000000040a0b7224 */ /* 0x000fe200078e020b */
[----:B------:R-:W-:Y:S01]  /*0b80*/  LOP3.LUT R4, R20, R5, RZ, 0xc0, !PT ;  /* 0x0000000514047212 */ /* 0x000fe200078ec0ff */
[----:B------:R-:W-:Y:S02]  /*0b90*/  @P3 IMAD R0, R14, R13, R3 ;  /* 0x0000000d0e003224 */ /* 0x000fe400078e0203 */
[----:B0-----:R-:W-:-:S02]  /*0ba0*/  IMAD R3, R6, R23, R24 ;  /* 0x0000001706037224 */ /* 0x001fc400078e0218 */
[----:B------:R-:W-:Y:S02]  /*0bb0*/  IMAD R153, R11, R153, R0 ;  /* 0x000000990b997224 */ /* 0x000fe400078e0200 */
[----:B------:R-:W-:Y:S02]  /*0bc0*/  IMAD R4, R3, R26, R4 ;  /* 0x0000001a03047224 */ /* 0x000fe400078e0204 */
[----:B------:R-:W-:Y:S02]  /*0bd0*/  IMAD.MOV.U32 R0, RZ, RZ, 0x1 ;  /* 0x00000001ff007424 */ /* 0x000fe400078e00ff */
[----:B------:R-:W-:Y:S01]  /*0be0*/  IMAD.MOV.U32 R23, RZ, RZ, R25 ;  /* 0x000000ffff177224 */ /* 0x000fe200078e0019 */
[----:B------:R-:W-:Y:S02]  /*0bf0*/  SEL R152, R4, R153, !P3 ;  /* 0x0000009904987207 */ /* 0x000fe40005800000 */
[----:B------:R-:W-:-:S07]  /*0c00*/  SEL R153, R153, R4, !P3 ;  /* 0x0000000499997207 */ /* 0x000fce0005800000 */
.L_x_4:
[----:B------:R-:W-:-:S08]  /*0c10*/  NOP ;  /* 0x0000000000007918 */ /* 0x000fd00000000000 */
[----:B------:R-:W0:Y:S02]  /*0c20*/  USETMAXREG.TRY_ALLOC.CTAPOOL UP0, 0xe8 ;  /* 0x000000e8000079c8 */ /* 0x000e240008000600 */
[----:B0-----:R-:W-:-:S13]  /*0c30*/  PLOP3.LUT P0, PT, PT, PT, UP0, 0x80, 0x0 ;  /* 0x000000000000781c */ /* 0x001fda0003f0f008 */
[----:B------:R-:W-:Y:S05]  /*0c40*/  @!P0 BRA `(.L_x_4) ;  /* 0xfffffffc00f08947 */ /* 0x000fea000383ffff */
[----:B------:R-:W-:Y:S01]  /*0c50*/  ULDC.64 UR4, c[0x0][0x798] ;  /* 0x0001e60000047ab9 */ /* 0x000fe20000000a00 */
[----:B------:R-:W-:Y:S01]  /*0c60*/  ULDC.64 UR38, c[0x0][0x208] ;  /* 0x0000820000267ab9 */ /* 0x000fe20000000a00 */
[----:B------:R-:W-:-:S04]  /*0c70*/  ISETP.NE.U32.AND P0, PT, RZ, UR4, PT ;  /* 0x00000004ff007c0c */ /* 0x000fc8000bf05070 */
[----:B------:R-:W-:-:S13]  /*0c80*/  ISETP.NE.AND.EX P0, PT, RZ, UR5, PT, P0 ;  /* 0x00000005ff007c0c */ /* 0x000fda000bf05300 */
[----:B------:R-:W-:Y:S05]  /*0c90*/  @!P0 BRA `(.L_x_7) ;  /* 0x00000000001c8947 */ /* 0x000fea0003800000 */
[----:B------:R-:W0:Y:S02]  /*0ca0*/  LDC.64 R4, c[0x0][0x798] ;  /* 0x0001e600ff047b82 */ /* 0x000e240000000a00 */
[----:B0-----:R-:W2:Y:S02]  /*0cb0*/  LDG.E.64 R4, desc[UR38][R4.64] ;  /* 0x0000002604047981 */ /* 0x001ea4000c1e1b00 */
[----:B--2---:R-:W-:-:S04]  /*0cc0*/  ISETP.NE.U32.AND P0, PT, R4, RZ, PT ;  /* 0x000000ff0400720c */ /* 0x004fc80003f05070 */
[----:B------:R-:W-:-:S13]  /*0cd0*/  ISETP.NE.AND.EX P0, PT, R5, RZ, PT, P0 ;  /* 0x000000ff0500720c */ /* 0x000fda0003f05300 */
[----:B------:R-:W-:Y:S05]  /*0ce0*/  @!P0 BRA `(.L_x_7) ;  /* 0x0000000000088947 */ /* 0x000fea0003800000 */
[----:B------:R0:W5:Y:S01]  /*0cf0*/  LD.E R155, desc[UR38][R4.64] ;  /* 0x00000026049b7980 */ /* 0x000162000c101900 */
[----:B------:R-:W-:Y:S05]  /*0d00*/  BRA `(.L_x_8) ;  /* 0x0000000000247947 */ /* 0x000fea0003800000 */
.L_x_7:
[----:B------:R-:W-:Y:S02]  /*0d10*/  ULDC.64 UR4, c[0x0][0x788] ;  /* 0x0001e20000047ab9 */ /* 0x000fe40000000a00 */
[----:B------:R-:W-:-:S04]  /*0d20*/  ISETP.NE.U32.AND P0, PT, RZ, UR4, PT ;  /* 0x00000004ff007c0c */ /* 0x000fc8000bf05070 */
[----:B------:R-:W-:-:S13]  /*0d30*/  ISETP.NE.AND.EX P0, PT, RZ, UR5, PT, P0 ;  /* 0x00000005ff007c0c */ /* 0x000fda000bf05300 */
[----:B------:R-:W-:Y:S05]  /*0d40*/  @!P0 BRA `(.L_x_9) ;  /* 0x00000000000c8947 */ /* 0x000fea0003800000 */
[----:B------:R-:W0:Y:S02]  /*0d50*/  LDC.64 R4, c[0x0][0x788] ;  /* 0x0001e200ff047b82 */ /* 0x000e240000000a00 */
[----:B0-----:R1:W5:Y:S01]  /*0d60*/  LDG.E R155, desc[UR38][R4.64] ;  /* 0x00000026049b7981 */ /* 0x001362000c1e1900 */
[----:B------:R-:W-:Y:S05]  /*0d70*/  BRA `(.L_x_8) ;  /* 0x0000000000087947 */ /* 0x000fea0003800000 */
.L_x_9:
[----:B------:R-:W-:Y:S02]  /*0d80*/  ULDC UR4, c[0x0][0x780] ;  /* 0x0001e00000047ab9 */ /* 0x000fe40000000800 */
[----:B------:R-:W-:-:S07]  /*0d90*/  IMAD.U32 R155, RZ, RZ, UR4 ;  /* 0x00000004ff9b7e24 */ /* 0x000fce000f8e00ff */
.L_x_8:
[----:B------:R-:W-:Y:S02]  /*0da0*/  ULDC.64 UR4, c[0x0][0x7a0] ;  /* 0x0001e80000047ab9 */ /* 0x000fe40000000a00 */
[----:B------:R-:W-:-:S04]  /*0db0*/  ISETP.NE.U32.AND P0, PT, RZ, UR4, PT ;  /* 0x00000004ff007c0c */ /* 0x000fc8000bf05070 */
[----:B------:R-:W-:-:S13]  /*0dc0*/  ISETP.NE.AND.EX P0, PT, RZ, UR5, PT, P0 ;  /* 0x00000005ff007c0c */ /* 0x000fda000bf05300 */
[----:B------:R-:W-:Y:S05]  /*0dd0*/  @!P0 BRA `(.L_x_10) ;  /* 0x00000000001c8947 */ /* 0x000fea0003800000 */
[----:B01----:R-:W0:Y:S02]  /*0de0*/  LDC.64 R4, c[0x0][0x7a0] ;  /* 0x0001e800ff047b82 */ /* 0x003e240000000a00 */
[----:B0-----:R-:W2:Y:S02]  /*0df0*/  LDG.E.64 R4, desc[UR38][R4.64] ;  /* 0x0000002604047981 */ /* 0x001ea4000c1e1b00 */
[----:B--2---:R-:W-:-:S04]  /*0e00*/  ISETP.NE.U32.AND P0, PT, R4, RZ, PT ;  /* 0x000000ff0400720c */ /* 0x004fc80003f05070 */
[----:B------:R-:W-:-:S13]  /*0e10*/  ISETP.NE.AND.EX P0, PT, R5, RZ, PT, P0 ;  /* 0x000000ff0500720c */ /* 0x000fda0003f05300 */
[----:B------:R-:W-:Y:S05]  /*0e20*/  @!P0 BRA `(.L_x_10) ;  /* 0x0000000000088947 */ /* 0x000fea0003800000 */
[----:B------:R0:W5:Y:S01]  /*0e30*/  LD.E R154, desc[UR38][R4.64] ;  /* 0x00000026049a7980 */ /* 0x000162000c101900 */
[----:B------:R-:W-:Y:S05]  /*0e40*/  BRA `(.L_x_11) ;  /* 0x0000000000247947 */ /* 0x000fea0003800000 */
.L_x_10:
[----:B------:R-:W-:Y:S02]  /*0e50*/  ULDC.64 UR4, c[0x0][0x790] ;  /* 0x0001e40000047ab9 */ /* 0x000fe40000000a00 */
[----:B------:R-:W-:-:S04]  /*0e60*/  ISETP.NE.U32.AND P0, PT, RZ, UR4, PT ;  /* 0x00000004ff007c0c */ /* 0x000fc8000bf05070 */
[----:B------:R-:W-:-:S13]  /*0e70*/  ISETP.NE.AND.EX P0, PT, RZ, UR5, PT, P0 ;  /* 0x00000005ff007c0c */ /* 0x000fda000bf05300 */
[----:B------:R-:W-:Y:S05]  /*0e80*/  @!P0 BRA `(.L_x_12) ;  /* 0x00000000000c8947 */ /* 0x000fea0003800000 */
[----:B01----:R-:W0:Y:S02]  /*0e90*/  LDC.64 R4, c[0x0][0x790] ;  /* 0x0001e400ff047b82 */ /* 0x003e240000000a00 */
[----:B0-----:R1:W5:Y:S01]  /*0ea0*/  LDG.E R154, desc[UR38][R4.64] ;  /* 0x00000026049a7981 */ /* 0x001362000c1e1900 */
[----:B------:R-:W-:Y:S05]  /*0eb0*/  BRA `(.L_x_11) ;  /* 0x0000000000087947 */ /* 0x000fea0003800000 */
.L_x_12:
[----:B------:R-:W-:Y:S02]  /*0ec0*/  ULDC UR4, c[0x0][0x784] ;  /* 0x0001e10000047ab9 */ /* 0x000fe40000000800 */
[----:B------:R-:W-:-:S07]  /*0ed0*/  IMAD.U32 R154, RZ, RZ, UR4 ;  /* 0x00000004ff9a7e24 */ /* 0x000fce000f8e00ff */
.L_x_11:
[----:B------:R-:W-:-:S13]  /*0ee0*/  LOP3.LUT P0, RZ, R0, 0xff, RZ, 0xc0, !PT ;  /* 0x000000ff00ff7812 */ /* 0x000fda000780c0ff */
[----:B------:R-:W-:Y:S05]  /*0ef0*/  @!P0 EXIT ;  /* 0x000000000000894d */ /* 0x000fea0003800000 */
[----:B------:R-:W-:Y:S01]  /*0f00*/  IMAD.SHL.U32 R28, R28, 0x40, RZ ;  /* 0x000000401c1c7824 */ /* 0x000fe200078e00ff */
[----:B------:R-:W-:Y:S01]  /*0f10*/  ULDC UR4, c[0x0][0x28c] ;  /* 0x0000a30000047ab9 */ /* 0x000fe20000000800 */
[C---:B01----:R-:W-:Y:S01]  /*0f20*/  IMAD.SHL.U32 R4, R18.reuse, 0x4, RZ ;  /* 0x0000000412047824 */ /* 0x043fe200078e00ff */
[----:B------:R-:W-:Y:S01]  /*0f30*/  UIADD3 UR4, UR4, 0x7f, URZ ;  /* 0x0000007f04047890 */ /* 0x000fe2000fffe03f */
[----:B------:R-:W-:Y:S01]  /*0f40*/  IMAD.SHL.U32 R0, R18, 0x20, RZ ;  /* 0x0000002012007824 */ /* 0x000fe200078e00ff */
[----:B------:R-:W-:Y:S01]  /*0f50*/  LOP3.LUT R3, R28, 0x1800, RZ, 0xc0, !PT ;  /* 0x000018001c037812 */ /* 0x000fe200078ec0ff */
[----:B------:R-:W-:Y:S01]  /*0f60*/  IMAD.SHL.U32 R12, R12, 0x2000, RZ ;  /* 0x000020000c0c7824 */ /* 0x000fe200078e00ff */
[----:B------:R-:W-:Y:S02]  /*0f70*/  USHF.R.S32.HI UR5, URZ, 0x1f, UR4 ;  /* 0x0000001f3f057899 */ /* 0x000fe40008011404 */
[----:B------:R-:W-:Y:S01]  /*0f80*/  LOP3.LUT R5, R3, 0xc, R4, 0xf8, !PT ;  /* 0x0000000c03057812 */ /* 0x000fe200078ef804 */
[----:B------:R-:W-:Y:S01]  /*0f90*/  UMOV UR40, URZ ;  /* 0x0000003f00287c82 */ /* 0x000fe20008000000 */
[----:B------:R-:W-:Y:S01]  /*0fa0*/  LOP3.LUT R3, R0, 0x300, RZ, 0xc0, !PT ;  /* 0x0000030000037812 */ /* 0x000fe200078ec0ff */
[----:B------:R-:W-:Y:S01]  /*0fb0*/  ULEA.HI UR5, UR5, UR4, URZ, 0x7 ;  /* 0x0000000405057291 */ /* 0x000fe2000f8f383f */
[----:B------:R-:W-:Y:S01]  /*0fc0*/  LOP3.LUT R5, R5, 0x80, R0, 0xf8, !PT ;  /* 0x0000008005057812 */ /* 0x000fe200078ef800 */
[----:B------:R-:W-:Y:S01]  /*0fd0*/  UMOV UR41, URZ ;  /* 0x0000003f00297c82 */ /* 0x000fe20008000000 */
[----:B------:R-:W-:Y:S01]  /*0fe0*/  LOP3.LUT R3, R3, 0x60, R4, 0xf8, !PT ;  /* 0x0000006003037812 */ /* 0x000fe200078ef804 */
[----:B------:R-:W-:Y:S01]  /*0ff0*/  USHF.R.S32.HI UR42, URZ, 0x7, UR5 ;  /* 0x000000073f2a7899 */ /* 0x000fe20008011405 */
[----:B------:R-:W-:-:S04]  /*1000*/  LOP3.LUT R12, R5, 0x2000, R12, 0xf8, !PT ;  /* 0x00002000050c7812 */ /* 0x000fc800078ef80c */
[----:B------:R-:W-:-:S04]  /*1010*/  LOP3.LUT R3, R12, R3, RZ, 0xfc, !PT ;  /* 0x000000030c037212 */ /* 0x000fc800078efcff */
[C---:B------:R-:W-:Y:S01]  /*1020*/  LEA.HI R165, R3.reuse, 0x800, RZ, 0x1f ;  /* 0x0000080003a57811 */ /* 0x040fe200078ff8ff */
[----:B------:R-:W-:-:S05]  /*1030*/  IMAD.SHL.U32 R164, R3, 0x4, RZ ;  /* 0x0000000403a47824 */ /* 0x000fca00078e00ff */
[----:B------:R-:W-:-:S07]  /*1040*/  LOP3.LUT R164, R164, 0x4, RZ, 0xc0, !PT ;  /* 0x00000004a4a47812 */ /* 0x000fce00078ec0ff */
.L_x_319:
[----:B------:R-:W0:Y:S01]  /*1050*/  S2UR UR4, SR_CgaCtaId ;  /* 0x00000000000479c3 */ /* 0x000e220000008800 */
[----:B------:R-:W-:Y:S02]  /*1060*/  UMOV UR43, 0x400 ;  /* 0x00000400002b7882 */ /* 0x000fe40000000000 */
[----:B0-----:R-:W-:-:S04]  /*1070*/  ULEA UR43, UR4, UR43, 0x18 ;  /* 0x0000002b042b7291 */ /* 0x001fc8000f8ec03f */
[----:B------:R-:W-:-:S04]  /*1080*/  UIADD3 UR4, UR43, 0x800, URZ ;  /* 0x000008002b047890 */ /* 0x000fc8000fffe03f */
[----:B------:R-:W-:-:S06]  /*1090*/  ULOP3.LUT UP0, URZ, UR4, 0x1bf, URZ, 0xc0, !UPT ;  /* 0x000001bf043f7892 */ /* 0x000fcc000f80c03f */
[----:B------:R-:W-:-:S13]  /*10a0*/  PLOP3.LUT P0, PT, PT, PT, UP0, 0x80, 0x0 ;  /* 0x000000000000781c */ /* 0x000fda0003f0f008 */
[----:B--234-:R-:W-:Y:S05]  /*10b0*/  @!P0 BRA `(.L_x_13) ;  /* 0x0000000000408947 */ /* 0x01cfea0003800000 */
[----:B------:R-:W-:Y:S01]  /*10c0*/  MOV R0, 0x0 ;  /* 0x0000000000007802 */ /* 0x000fe20000000f00 */
[----:B------:R-:W-:Y:S01]  /*10d0*/  ULDC.64 UR4, c[0x4][0x88] ;  /* 0x0100220000047ab9 */ /* 0x000fe20000000a00 */
[----:B------:R-:W-:Y:S01]  /*10e0*/  ULDC.64 UR6, c[0x4][0x8] ;  /* 0x0100020000067ab9 */ /* 0x000fe20000000a00 */
[----:B------:R-:W-:Y:S01]  /*10f0*/  IMAD.U32 R4, RZ, RZ, UR4 ;  /* 0x00000004ff047e24 */ /* 0x000fe2000f8e00ff */
[----:B------:R0:W1:Y:S01]  /*1100*/  LDC.64 R14, c[0x4][R0] ;  /* 0x01000000000e7b82 */ /* 0x0000620000000a00 */
[----:B------:R-:W-:Y:S01]  /*1110*/  IMAD.U32 R5, RZ, RZ, UR5 ;  /* 0x00000005ff057e24 */ /* 0x000fe2000f8e00ff */
[----:B------:R-:W-:Y:S01]  /*1120*/  ULDC.64 UR4, c[0x4][0x90] ;  /* 0x0100240000047ab9 */ /* 0x000fe20000000a00 */
[----:B------:R-:W-:Y:S02]  /*1130*/  IMAD.U32 R10, RZ, RZ, UR6 ;  /* 0x00000006ff0a7e24 */ /* 0x000fe4000f8e00ff */
[----:B------:R-:W-:Y:S02]  /*1140*/  IMAD.U32 R6, RZ, RZ, UR4 ;  /* 0x00000004ff067e24 */ /* 0x000fe4000f8e00ff */
[----:B------:R-:W-:-:S02]  /*1150*/  IMAD.U32 R7, RZ, RZ, UR5 ;  /* 0x00000005ff077e24 */ /* 0x000fc4000f8e00ff */
[----:B------:R-:W-:Y:S02]  /*1160*/  IMAD.U32 R11, RZ, RZ, UR7 ;  /* 0x00000007ff0b7e24 */ /* 0x000fe4000f8e00ff */
[----:B------:R-:W-:Y:S02]  /*1170*/  IMAD.MOV.U32 R8, RZ, RZ, 0x70 ;  /* 0x00000070ff087424 */ /* 0x000fe400078e00ff */
[----:B------:R-:W-:Y:S02]  /*1180*/  IMAD.MOV.U32 R12, RZ, RZ, 0x1 ;  /* 0x00000001ff0c7424 */ /* 0x000fe400078e00ff */
[----:B0-----:R-:W-:-:S07]  /*1190*/  IMAD.MOV.U32 R13, RZ, RZ, RZ ;  /* 0x000000ffff0d7224 */ /* 0x001fce00078e00ff */
[----:B------:R-:W-:-:S07]  /*11a0*/  LEPC R20, `(.L_x_13) ;  /* 0x000000001014794e */ /* 0x000fce0000000000 */
[----:B-1---5:R-:W-:Y:S05]  /*11b0*/  CALL.ABS.NOINC R14 ;  /* 0x000000000e007343 */ /* 0x022fea0003c00000 */
.L_x_13:
[----:B------:R-:W-:Y:S01]  /*11c0*/  LOP3.LUT R173, R19, 0x1, RZ, 0xfc, !PT ;  /* 0x0000000113ad7812 */ /* 0x000fe200078efcff */
[----:B------:R-:W-:Y:S01]  /*11d0*/  UMOV UR4, 0xffffffff ;  /* 0xffffffff00047882 */ /* 0x000fe20000000000 */
[----:B------:R-:W-:Y:S02]  /*11e0*/  LOP3.LUT R13, R18, 0x80, RZ, 0xc0, !PT ;  /* 0x00000080120d7812 */ /* 0x000fe400078ec0ff */
[----:B------:R-:W-:Y:S02]  /*11f0*/  ISETP.NE.AND P1, PT, R173, 0x3, PT ;  /* 0x00000003ad00780c */ /* 0x000fe40003f25270 */
[----:B------:R-:W-:Y:S02]  /*1200*/  LOP3.LUT R22, R22, 0xfffffffe, RZ, 0xc0, !PT ;  /* 0xfffffffe16167812 */ /* 0x000fe400078ec0ff */
[----:B------:R-:W-:-:S09]  /*1210*/  SHF.R.U32.HI R13, RZ, 0x7, R13 ;  /* 0x00000007ff0d7819 */ /* 0x000fd2000001160d */
[----:B------:R-:W-:Y:S01]  /*1220*/  @P1 LOP3.LUT R22, R22, 0x1, RZ, 0xfc, !PT ;  /* 0x0000000116161812 */ /* 0x000fe200078efcff */
[----:B------:R-:W-:Y:S06]  /*1230*/  BRA.DIV UR4, `(.L_x_14) ;  /* 0x000000be04247947 */ /* 0x000fec000b800000 */
.L_x_351:
[----:B------:R-:W-:Y:S05]  /*1240*/  @!P1 BRA `(.L_x_15) ;  /* 0x0000000000049947 */ /* 0x000fea0003800000 */
[----:B------:R-:W-:Y:S01]  /*1250*/  BPT.TRAP 0x1 ;  /* 0x000000040000795c */ /* 0x000fe20000300000 */
.L_x_15:
[----:B------:R-:W-:Y:S02]  /*1260*/  IMAD.U32 R3, RZ, RZ, UR41 ;  /* 0x00000029ff037e24 */ /* 0x000fe4000f8e00ff */
[----:B------:R-:W-:-:S03]  /*1270*/  IMAD.U32 R0, RZ, RZ, UR40 ;  /* 0x00000028ff007e24 */ /* 0x000fc6000f8e00ff */
[----:B------:R-:W-:Y:S02]  /*1280*/  LEA R3, R3, UR43, 0x3 ;  /* 0x0000002b03037c11 */ /* 0x000fe4000f8e18ff */
[----:B------:R-:W-:-:S04]  /*1290*/  SHF.L.U32 R0, R0, 0x1f, RZ ;  /* 0x0000001f00007819 */ /* 0x000fc800000006ff */
[----:B------:R0:W1:Y:S01]  /*12a0*/  SYNCS.PHASECHK.TRANS64.TRYWAIT P0, [R3+URZ], R0 ;  /* 0x00000000030075a7 */ /* 0x000062000800017f */
[----:B------:R-:W-:Y:S05]  /*12b0*/  @!P1 BRA `(.L_x_16) ;  /* 0x0000000000049947 */ /* 0x000fea0003800000 */
[----:B------:R-:W-:Y:S01]  /*12c0*/  BPT.TRAP 0x1 ;  /* 0x000000040000795c */ /* 0x000fe20000300000 */
.L_x_16:
[----:B-1----:R-:W-:Y:S05]  /*12d0*/  @P0 BRA `(.L_x_17) ;  /* 0x0000000000080947 */ /* 0x002fea0003800000 */
[----:B------:R-:W1:Y:S02]  /*12e0*/  SYNCS.PHASECHK.TRANS64.TRYWAIT P0, [R3+URZ], R0 ;  /* 0x00000000030075a7 */ /* 0x000e64000800017f */
[----:B-1----:R-:W-:Y:S05]  /*12f0*/  @!P0 BRA `(.L_x_18) ;  /* 0x000000bc00108947 */ /* 0x002fea0003800000 */
.L_x_17:
[----:B------:R-:W-:-:S13]  /*1300*/  ISETP.NE.AND P0, PT, R173, 0x3, PT ;  /* 0x00000003ad00780c */ /* 0x000fda0003f05270 */
[----:B------:R-:W-:Y:S05]  /*1310*/  @!P0 BRA `(.L_x_19) ;  /* 0x0000000000048947 */ /* 0x000fea0003800000 */
[----:B------:R-:W-:Y:S01]  /*1320*/  BPT.TRAP 0x1 ;  /* 0x000000040000795c */ /* 0x000fe20000300000 */
.L_x_19:
[----:B------:R-:W-:Y:S02]  /*1330*/  UIADD3 UR4, UR41, 0x1, URZ ;  /* 0x0000000129047890 */ /* 0x000fe4000fffe03f */
[----:B01----:R-:W-:Y:S01]  /*1340*/  IMAD.U32 R3, RZ, RZ, UR41 ;  /* 0x00000029ff037e24 */ /* 0x003fe2000f8e00ff */
[----:B------:R-:W-:Y:S01]  /*1350*/  LOP3.LUT R22, R22, 0xfffffffb, RZ, 0xc0, !PT ;  /* 0xfffffffb16167812 */ /* 0x000fe200078ec0ff */
[----:B------:R-:W-:Y:S01]  /*1360*/  BSSY B6, `(.L_x_20) ;  /* 0x000001d000067945 */ /* 0x000fe20003800000 */
[----:B------:R-:W-:Y:S02]  /*1370*/  UISETP.NE.AND UP0, UPT, UR4, 0x5, UPT ;  /* 0x000000050400788c */ /* 0x000fe4000bf05270 */
[----:B------:R-:W-:Y:S02]  /*1380*/  PRMT R24, R164, 0x5410, R3 ;  /* 0x00005410a4187816 */ /* 0x000fe40000000003 */
[----:B------:R-:W-:Y:S02]  /*1390*/  USEL UR5, URZ, 0x1, UP0 ;  /* 0x000000013f057887 */ /* 0x000fe40008000000 */
[----:B------:R-:W-:-:S02]  /*13a0*/  USEL UR4, UR4, URZ, UP0 ;  /* 0x0000003f04047287 */ /* 0x000fc40008000000 */
[----:B------:R-:W-:Y:S02]  /*13b0*/  ULOP3.LUT UR5, UR40, UR5, URZ, 0x3c, !UPT ;  /* 0x0000000528057292 */ /* 0x000fe4000f8e3c3f */
[----:B------:R-:W-:-:S04]  /*13c0*/  ULEA UR4, UR4, UR43, 0x3 ;  /* 0x0000002b04047291 */ /* 0x000fc8000f8e183f */
[----:B------:R-:W-:-:S05]  /*13d0*/  IMAD.U32 R0, RZ, RZ, UR5 ;  /* 0x00000005ff007e24 */ /* 0x000fca000f8e00ff */
[----:B------:R-:W-:-:S04]  /*13e0*/  SHF.L.U32 R0, R0, 0x1f, RZ ;  /* 0x0000001f00007819 */ /* 0x000fc800000006ff */
[----:B------:R-:W0:Y:S02]  /*13f0*/  SYNCS.PHASECHK.TRANS64.TRYWAIT P0, [UR4], R0 ;  /* 0x00000000ff0075a7 */ /* 0x000e240008000144 */
[----:B0-----:R-:W-:Y:S02]  /*1400*/  @P0 LOP3.LUT R22, R22, 0x4, RZ, 0xfc, !PT ;  /* 0x0000000416160812 */ /* 0x001fe400078efcff */
[----:B------:R-:W-:-:S13]  /*1410*/  LOP3.LUT P0, RZ, R24, 0x4, RZ, 0xc0, !PT ;  /* 0x0000000418ff7812 */ /* 0x000fda000780c0ff */
[----:B------:R-:W-:Y:S05]  /*1420*/  @!P0 BRA `(.L_x_21) ;  /* 0x0000000000408947 */ /* 0x000fea0003800000 */
        /* <DEDUP_REMOVED lines=16> */
.L_x_21:
[----:B------:R-:W-:Y:S05]  /*1530*/  BSYNC B6 ;  /* 0x0000000000067941 */ /* 0x000fea0003800000 */
.L_x_20:
[----:B------:R-:W-:Y:S01]  /*1540*/  SHF.R.U64 R0, R24, 0x3, RZ ;  /* 0x0000000318007819 */ /* 0x000fe200000012ff */
[----:B------:R-:W-:Y:S01]  /*1550*/  IMAD.MOV.U32 R167, RZ, RZ, 0x20 ;  /* 0x00000020ffa77424 */ /* 0x000fe200078e00ff */
[----:B------:R-:W-:Y:S01]  /*1560*/  LOP3.LUT P0, RZ, R18, 0x8, RZ, 0xc0, !PT ;  /* 0x0000000812ff7812 */ /* 0x000fe2000780c0ff */
[----:B------:R-:W-:Y:S01]  /*1570*/  IMAD.U32 R24, RZ, RZ, UR41 ;  /* 0x00000029ff187e24 */ /* 0x000fe2000f8e00ff */
[----:B------:R-:W-:Y:S01]  /*1580*/  IADD3 R0, R165, UR43, R0 ;  /* 0x0000002ba5007c10 */ /* 0x000fe2000fffe000 */
[----:B------:R-:W-:Y:S01]  /*1590*/  BSSY B6, `(.L_x_22) ;  /* 0x000001c000067945 */ /* 0x000fe20003800000 */
[----:B------:R-:W-:-:S03]  /*15a0*/  SEL R167, R167, 0xffffffe0, !P0 ;  /* 0xffffffe0a7a77807 */ /* 0x000fc60004000000 */
[----:B------:R-:W-:Y:S02]  /*15b0*/  LDS.U16 R3, [R0+0x200] ;  /* 0x0002000000037984 */ /* 0x000fe40000000400 */
[----:B------:R-:W-:Y:S02]  /*15c0*/  IMAD R24, R24, 0x4000, R167 ;  /* 0x0000400018187824 */ /* 0x000fe400078e02a7 */
[----:B------:R-:W0:Y:S02]  /*15d0*/  LDS.U16 R4, [R0] ;  /* 0x0000000000047984 */ /* 0x000e240000000400 */
[----:B------:R-:W-:Y:S02]  /*15e0*/  IMAD.WIDE R24, R24, 0x4, RZ ;  /* 0x0000000418187825 */ /* 0x000fe400078e02ff */
[----:B------:R1:W2:Y:S01]  /*15f0*/  LDS.U16 R27, [R0+0x8] ;  /* 0x00000800001b7984 */ /* 0x0002a20000000400 */
[----:B------:R-:W-:-:S03]  /*1600*/  LOP3.LUT R29, R24, R164, RZ, 0xfc, !PT ;  /* 0x000000a4181d7212 */ /* 0x000fc600078efcff */
[----:B------:R1:W3:Y:S01]  /*1610*/  LDS.U16 R28, [R0+0x208] ;  /* 0x00020800001c7984 */ /* 0x0002e20000000400 */
[----:B------:R-:W-:Y:S02]  /*1620*/  LOP3.LUT P0, RZ, R29, 0x4, RZ, 0xc0, !PT ;  /* 0x000000041dff7812 */ /* 0x000fe4000780c0ff */
[----:B0-----:R-:W-:-:S11]  /*1630*/  PRMT R26, R4, 0x5410, R3 ;  /* 0x00005410041a7816 */ /* 0x001fd60000000003 */
[----:B-1----:R-:W-:Y:S05]  /*1640*/  @!P0 BRA `(.L_x_23) ;  /* 0x0000000000408947 */ /* 0x002fea0003800000 */
        /* <DEDUP_REMOVED lines=15> */
[----:B-123-5:R-:W-:Y:S05]  /*1740*/  CALL.ABS.NOINC R14 ;  /* 0x000000000e007343 */ /* 0x02efea0003c00000 */
.L_x_23:
[----:B------:R-:W-:Y:S05]  /*1750*/  BSYNC B6 ;  /* 0x0000000000067941 */ /* 0x000fea0003800000 */
.L_x_22:
[----:B------:R-:W-:Y:S01]  /*1760*/  SHF.R.U64 R0, R29, 0x3, R25 ;  /* 0x000000031d007819 */ /* 0x000fe20000001219 */
[C---:B------:R-:W-:Y:S01]  /*1770*/  IMAD.SHL.U32 R5, R26.reuse, 0x10, RZ ;  /* 0x000000101a057824 */ /* 0x040fe200078e00ff */
[----:B------:R-:W-:Y:S01]  /*1780*/  LOP3.LUT R7, R26, 0xf0f0f0f0, RZ, 0xc0, !PT ;  /* 0xf0f0f0f01a077812 */ /* 0x000fe200078ec0ff */
[----:B------:R-:W-:Y:S05]  /*1790*/  WARPSYNC.ALL ;  /* 0x0000000000007948 */ /* 0x000fea0003800000 */
[----:B------:R-:W-:Y:S02]  /*17a0*/  IADD3 R0, R165, UR43, R0 ;  /* 0x0000002ba5007c10 */ /* 0x000fe4000fffe000 */
[----:B------:R-:W-:-:S02]  /*17b0*/  LOP3.LUT R5, R5, 0xf0f0f0f0, RZ, 0xc0, !PT ;  /* 0xf0f0f0f005057812 */ /* 0x000fc400078ec0ff */
[C---:B------:R-:W-:Y:S01]  /*17c0*/  PRMT R8, R7.reuse, 0xba98, R7 ;  /* 0x0000ba9807087816 */ /* 0x040fe20000000007 */
[----:B------:R-:W-:Y:S03]  /*17d0*/  LDS.U16 R171, [R0+0x200] ;  /* 0x0002000000ab7984 */ /* 0x000fe60000000400 */
[----:B------:R-:W-:Y:S01]  /*17e0*/  LOP3.LUT R8, R8, 0xf0f0f0f0, RZ, 0xc0, !PT ;  /* 0xf0f0f0f008087812 */ /* 0x000fe200078ec0ff */
[----:B------:R-:W0:Y:S03]  /*17f0*/  LDS.U16 R4, [R0] ;  /* 0x0000000000047984 */ /* 0x000e260000000400 */
[----:B------:R-:W-:Y:S01]  /*1800*/  LEA.HI R7, R7, R8, RZ, 0x1c ;  /* 0x0000000807077211 */ /* 0x000fe200078fe0ff */
[----:B------:R-:W-:Y:S04]  /*1810*/  LDS.U16 R172, [R0+0x208] ;  /* 0x0002080000ac7984 */ /* 0x000fe80000000400 */
[----:B------:R2:W1:Y:S02]  /*1820*/  LDS.U16 R3, [R0+0x8] ;  /* 0x0000080000037984 */ /* 0x0004640000000400 */
[----:B--23--:R-:W-:-:S04]  /*1830*/  PRMT R0, R27, 0x5410, R28 ;  /* 0x000054101b007816 */ /* 0x00cfc8000000001c */
[C---:B------:R-:W-:Y:S01]  /*1840*/  LOP3.LUT R10, R0.reuse, 0xf0f0f0f0, RZ, 0xc0, !PT ;  /* 0xf0f0f0f0000a7812 */ /* 0x040fe200078ec0ff */
[----:B------:R-:W-:-:S03]  /*1850*/  IMAD.SHL.U32 R6, R0, 0x10, RZ ;  /* 0x0000001000067824 */ /* 0x000fc600078e00ff */
[----:B------:R-:W-:Y:S02]  /*1860*/  PRMT R11, R10, 0xba98, R10 ;  /* 0x0000ba980a0b7816 */ /* 0x000fe4000000000a */
[----:B------:R-:W-:Y:S02]  /*1870*/  LOP3.LUT R9, R6, 0xf0f0f0f0, RZ, 0xc0, !PT ;  /* 0xf0f0f0f006097812 */ /* 0x000fe400078ec0ff */
[----:B------:R-:W-:Y:S02]  /*1880*/  PRMT R6, R5, 0xba98, R5 ;  /* 0x0000ba9805067816 */ /* 0x000fe40000000005 */
[----:B------:R-:W-:Y:S02]  /*1890*/  PRMT R0, R9, 0xba98, R9 ;  /* 0x0000ba9809007816 */ /* 0x000fe40000000009 */
[----:B------:R-:W-:Y:S02]  /*18a0*/  LOP3.LUT R6, R6, 0xf0f0f0f0, RZ, 0xc0, !PT ;  /* 0xf0f0f0f006067812 */ /* 0x000fe400078ec0ff */
[----:B------:R-:W-:-:S02]  /*18b0*/  LOP3.LUT R11, R11, 0xf0f0f0f0, RZ, 0xc0, !PT ;  /* 0xf0f0f0f00b0b7812 */ /* 0x000fc400078ec0ff */
[----:B------:R-:W-:Y:S02]  /*18c0*/  LOP3.LUT R0, R0, 0xf0f0f0f0, RZ, 0xc0, !PT ;  /* 0xf0f0f0f000007812 */ /* 0x000fe400078ec0ff */
[----:B------:R-:W-:Y:S02]  /*18d0*/  LEA.HI R6, R5, R6, RZ, 0x1c ;  /* 0x0000000605067211 */ /* 0x000fe400078fe0ff */
[----:B------:R-:W-:Y:S02]  /*18e0*/  LEA.HI R11, R10, R11, RZ, 0x1c ;  /* 0x0000000b0a0b7211 */ /* 0x000fe400078fe0ff */
[----:B------:R-:W-:Y:S02]  /*18f0*/  LEA.HI R0, R9, R0, RZ, 0x1c ;  /* 0x0000000009007211 */ /* 0x000fe400078fe0ff */
[C-C-:B------:R-:W-:Y:S02]  /*1900*/  PRMT R156, R6.reuse, 0x5140, R7.reuse ;  /* 0x00005140069c7816 */ /* 0x140fe40000000007 */
[----:B------:R-:W-:-:S02]  /*1910*/  PRMT R157, R6, 0x7362, R7 ;  /* 0x00007362069d7816 */ /* 0x000fc40000000007 */
[C-C-:B------:R-:W-:Y:S02]  /*1920*/  PRMT R158, R0.reuse, 0x5140, R11.reuse ;  /* 0x00005140009e7816 */ /* 0x140fe4000000000b */
[----:B------:R-:W-:Y:S02]  /*1930*/  PRMT R159, R0, 0x7362, R11 ;  /* 0x00007362009f7816 */ /* 0x000fe4000000000b */
[----:B0-----:R-:W-:Y:S02]  /*1940*/  PRMT R171, R4, 0x5410, R171 ;  /* 0x0000541004ab7816 */ /* 0x001fe400000000ab */
[----:B-1----:R-:W-:Y:S01]  /*1950*/  PRMT R172, R3, 0x5410, R172 ;  /* 0x0000541003ac7816 */ /* 0x002fe200000000ac */
[----:B------:R-:W-:Y:S01]  /*1960*/  UIADD3 UR4, UR43, 0xa800, URZ ;  /* 0x0000a8002b047890 */ /* 0x000fe2000fffe03f */
[----:B------:R-:W-:Y:S01]  /*1970*/  WARPGROUP.ARRIVE ;  /* 0x00000000000079c5 */ /* 0x000fe20000000000 */
[----:B------:R-:W-:Y:S01]  /*1980*/  UMOV UR7, 0x40000040 ;  /* 0x4000004000077882 */ /* 0x000fe20000000000 */
[----:B------:R-:W-:Y:S01]  /*1990*/  IMAD.MOV.U32 R170, RZ, RZ, 0x40 ;  /* 0x00000040ffaa7424 */ /* 0x000fe200078e00ff */
[----:B------:R-:W-:Y:S01]  /*19a0*/  USHF.R.U32.HI UR4, URZ, 0x4, UR4 ;  /* 0x000000043f047899 */ /* 0x000fe20008011604 */
[----:B------:R-:W-:Y:S01]  /*19b0*/  LOP3.LUT P0, RZ, R18, 0x10, RZ, 0xc0, !PT ;  /* 0x0000001012ff7812 */ /* 0x000fe2000780c0ff */
[----:B------:R-:W-:Y:S01]  /*19c0*/  IMAD.U32 R3, RZ, RZ, UR41 ;  /* 0x00000029ff037e24 */ /* 0x000fe2000f8e00ff */
[----:B------:R-:W-:Y:S01]  /*19d0*/  BSSY B6, `(.L_x_24) ;  /* 0x000001e000067945 */ /* 0x000fe20003800000 */
[----:B------:R-:W-:Y:S01]  /*19e0*/  ULOP3.LUT UR4, UR4, 0x3fff, URZ, 0xc0, !UPT ;  /* 0x00003fff04047892 */ /* 0x000fe2000f8ec03f */
[----:B------:R-:W-:Y:S01]  /*19f0*/  SEL R170, R170, 0xffffffc0, !P0 ;  /* 0xffffffc0aaaa7807 */ /* 0x000fe20004000000 */
[----:B------:R-:W-:-:S02]  /*1a00*/  IMAD.MOV.U32 R4, RZ, RZ, R164 ;  /* 0x000000ffff047224 */ /* 0x000fc400078e00a4 */
[----:B------:R-:W-:Y:S01]  /*1a10*/  ULOP3.LUT UR44, UR4, 0x10000, URZ, 0xfc, !UPT ;  /* 0x00010000042c7892 */ /* 0x000fe2000f8efc3f */
[----:B------:R-:W-:Y:S02]  /*1a20*/  IMAD.MOV.U32 R5, RZ, RZ, RZ ;  /* 0x000000ffff057224 */ /* 0x000fe400078e00ff */
[----:B------:R-:W-:Y:S01]  /*1a30*/  IMAD R174, R3, 0x4000, R170 ;  /* 0x0000400003ae7824 */ /* 0x000fe200078e02aa */
[----:B------:R-:W-:-:S03]  /*1a40*/  ULEA UR36, UR41, UR44, 0xb ;  /* 0x0000002c29247291 */ /* 0x000fc6000f8e583f */
[----:B------:R-:W-:-:S04]  /*1a50*/  IMAD.WIDE R168, R174, 0x4, R4 ;  /* 0x00000004aea87825 */ /* 0x000fc800078e0204 */
[----:B------:R-:W-:Y:S01]  /*1a60*/  UMOV UR6, UR36 ;  /* 0x0000002400067c82 */ /* 0x000fe20008000000 */
[----:B------:R-:W-:Y:S01]  /*1a70*/  LOP3.LUT P0, RZ, R168, 0x4, RZ, 0xc0, !PT ;  /* 0x00000004a8ff7812 */ /* 0x000fe2000780c0ff */
[----:B------:R-:W-:Y:S03]  /*1a80*/  IGMMA.64x256x32.S8.S8 R24, R156, gdesc[UR4], RZ, !UPT, gsb0 ;  /* 0x066000049c187df1 */ /* 0x000fe6000c0410ff */
[----:B------:R-:W-:-:S09]  /*1a90*/  WARPGROUP.DEPBAR.LE gsb0, 0x0 ;  /* 0x00008000000079c5 */ /* 0x000fd20000010000 */
        /* <DEDUP_REMOVED lines=17> */
.L_x_25:
[----:B------:R-:W-:Y:S05]  /*1bb0*/  BSYNC B6 ;  /* 0x0000000000067941 */ /* 0x000fea0003800000 */
.L_x_24:
[C---:B------:R-:W-:Y:S01]  /*1bc0*/  IMAD.SHL.U32 R0, R171.reuse, 0x10, RZ ;  /* 0x00000010ab007824 */ /* 0x040fe200078e00ff */
[----:B------:R-:W-:Y:S01]  /*1bd0*/  LOP3.LUT R4, R171, 0xf0f0f0f0, RZ, 0xc0, !PT ;  /* 0xf0f0f0f0ab047812 */ /* 0x000fe200078ec0ff */
[C---:B------:R-:W-:Y:S01]  /*1be0*/  IMAD.SHL.U32 R3, R172.reuse, 0x10, RZ ;  /* 0x00000010ac037824 */ /* 0x040fe200078e00ff */
[----:B------:R-:W-:Y:S01]  /*1bf0*/  LOP3.LUT R8, R172, 0xf0f0f0f0, RZ, 0xc0, !PT ;  /* 0xf0f0f0f0ac087812 */ /* 0x000fe200078ec0ff */
[----:B------:R-:W-:Y:S05]  /*1c00*/  WARPSYNC.ALL ;  /* 0x0000000000007948 */ /* 0x000fea0003800000 */
[----:B------:R-:W-:Y:S01]  /*1c10*/  LOP3.LUT R0, R0, 0xf0f0f0f0, RZ, 0xc0, !PT ;  /* 0xf0f0f0f000007812 */ /* 0x000fe200078ec0ff */
[----:B------:R-:W-:Y:S01]  /*1c20*/  UIADD3 UR4, UR36, 0x2, URZ ;  /* 0x0000000224047890 */ /* 0x000fe2000fffe03f */
[----:B------:R-:W-:Y:S01]  /*1c30*/  LOP3.LUT R6, R3, 0xf0f0f0f0, RZ, 0xc0, !PT ;  /* 0xf0f0f0f003067812 */ /* 0x000fe200078ec0ff */
[----:B------:R-:W-:Y:S01]  /*1c40*/  UMOV UR7, 0x40000040 ;  /* 0x4000004000077882 */ /* 0x000fe20000000000 */
[----:B------:R-:W-:Y:S01]  /*1c50*/  PRMT R5, R4, 0xba98, R4 ;  /* 0x0000ba9804057816 */ /* 0x000fe20000000004 */
[----:B------:R-:W-:Y:S01]  /*1c60*/  BSSY B6, `(.L_x_26) ;  /* 0x000002f000067945 */ /* 0x000fe20003800000 */
[----:B------:R-:W-:-:S02]  /*1c70*/  PRMT R9, R8, 0xba98, R8 ;  /* 0x0000ba9808097816 */ /* 0x000fc40000000008 */
[----:B------:R-:W-:Y:S01]  /*1c80*/  PRMT R3, R0, 0xba98, R0 ;  /* 0x0000ba9800037816 */ /* 0x000fe20000000000 */
[----:B------:R-:W-:Y:S01]  /*1c90*/  UMOV UR6, UR4 ;  /* 0x0000000400067c82 */ /* 0x000fe20008000000 */
[----:B------:R-:W-:Y:S02]  /*1ca0*/  PRMT R7, R6, 0xba98, R6 ;  /* 0x0000ba9806077816 */ /* 0x000fe40000000006 */
[----:B------:R-:W-:Y:S02]  /*1cb0*/  LOP3.LUT R5, R5, 0xf0f0f0f0, RZ, 0xc0, !PT ;  /* 0xf0f0f0f005057812 */ /* 0x000fe400078ec0ff */
[----:B------:R-:W-:Y:S02]  /*1cc0*/  LOP3.LUT R9, R9, 0xf0f0f0f0, RZ, 0xc0, !PT ;  /* 0xf0f0f0f009097812 */ /* 0x000fe400078ec0ff */
[----:B------:R-:W-:Y:S02]  /*1cd0*/  LOP3.LUT R3, R3, 0xf0f0f0f0, RZ, 0xc0, !PT ;  /* 0xf0f0f0f003037812 */ /* 0x000fe400078ec0ff */
[----:B------:R-:W-:-:S02]  /*1ce0*/  LOP3.LUT R7, R7, 0xf0f0f0f0, RZ, 0xc0, !PT ;  /* 0xf0f0f0f007077812 */ /* 0x000fc400078ec0ff */
[----:B------:R-:W-:Y:S02]  /*1cf0*/  LEA.HI R4, R4, R5, RZ, 0x1c ;  /* 0x0000000504047211 */ /* 0x000fe400078fe0ff */
[----:B------:R-:W-:Y:S02]  /*1d00*/  LEA.HI R8, R8, R9, RZ, 0x1c ;  /* 0x0000000908087211 */ /* 0x000fe400078fe0ff */
[----:B------:R-:W-:Y:S02]  /*1d10*/  LEA.HI R3, R0, R3, RZ, 0x1c ;  /* 0x0000000300037211 */ /* 0x000fe400078fe0ff */
[----:B------:R-:W-:Y:S02]  /*1d20*/  LEA.HI R7, R6, R7, RZ, 0x1c ;  /* 0x0000000706077211 */ /* 0x000fe400078fe0ff */
[C-C-:B------:R-:W-:Y:S02]  /*1d30*/  PRMT R160, R3.reuse, 0x5140, R4.reuse ;  /* 0x0000514003a07816 */ /* 0x140fe40000000004 */
[----:B------:R-:W-:-:S02]  /*1d40*/  PRMT R161, R3, 0x7362, R4 ;  /* 0x0000736203a17816 */ /* 0x000fc40000000004 */
[C-C-:B------:R-:W-:Y:S02]  /*1d50*/  PRMT R162, R7.reuse, 0x5140, R8.reuse ;  /* 0x0000514007a27816 */ /* 0x140fe40000000008 */
[----:B------:R-:W-:Y:S02]  /*1d60*/  PRMT R163, R7, 0x7362, R8 ;  /* 0x0000736207a37816 */ /* 0x000fe40000000008 */
[----:B------:R-:W-:Y:S02]  /*1d70*/  SHF.R.U64 R0, R168, 0x3, R169 ;  /* 0x00000003a8007819 */ /* 0x000fe400000012a9 */
[----:B------:R-:W-:Y:S01]  /*1d80*/  WARPGROUP.ARRIVE ;  /* 0x00000000000079c5 */ /* 0x000fe20000000000 */
[----:B------:R-:W-:Y:S02]  /*1d90*/  LEA R5, R174, 0x80, 0x2 ;  /* 0x00000080ae057811 */ /* 0x000fe400078e10ff */
[----:B------:R-:W-:-:S03]  /*1da0*/  IADD3 R0, R165, UR43, R0 ;  /* 0x0000002ba5007c10 */ /* 0x000fc6000fffe000 */
[----:B------:R-:W-:Y:S01]  /*1db0*/  IGMMA.64x256x32.S8.S8 R24, R160, gdesc[UR4], R24, gsb0 ;  /* 0x06600004a0187df1 */ /* 0x000fe20008041018 */
[----:B------:R-:W-:-:S05]  /*1dc0*/  IMAD.IADD R5, R5, 0x1, R164 ;  /* 0x0000000105057824 */ /* 0x000fca00078e02a4 */
[----:B------:R-:W-:Y:S01]  /*1dd0*/  LOP3.LUT P0, RZ, R5, 0x4, RZ, 0xc0, !PT ;  /* 0x0000000405ff7812 */ /* 0x000fe2000780c0ff */
[----:B------:R-:W-:Y:S02]  /*1de0*/  WARPGROUP.DEPBAR.LE gsb0, 0x0 ;  /* 0x00008000000079c5 */ /* 0x000fe40000010000 */
[----:B------:R-:W-:Y:S04]  /*1df0*/  LDS.U16 R3, [R0+0x200] ;  /* 0x0002000000037984 */ /* 0x000fe80000000400 */
[----:B------:R-:W0:Y:S04]  /*1e00*/  LDS.U16 R4, [R0] ;  /* 0x0000000000047984 */ /* 0x000e280000000400 */
[----:B------:R1:W2:Y:S04]  /*1e10*/  LDS.U16 R161, [R0+0x8] ;  /* 0x0000080000a17984 */ /* 0x0002a80000000400 */
[----:B------:R1:W3:Y:S01]  /*1e20*/  LDS.U16 R162, [R0+0x208] ;  /* 0x0002080000a27984 */ /* 0x0002e20000000400 */
[----:B0-----:R-:W-:Y:S01]  /*1e30*/  PRMT R160, R4, 0x5410, R3 ;  /* 0x0000541004a07816 */ /* 0x001fe20000000003 */
[----:B-1----:R-:W-:Y:S06]  /*1e40*/  @!P0 BRA `(.L_x_27) ;  /* 0x0000000000408947 */ /* 0x002fec0003800000 */
        /* <DEDUP_REMOVED lines=16> */
.L_x_27:
[----:B------:R-:W-:Y:S05]  /*1f50*/  BSYNC B6 ;  /* 0x0000000000067941 */ /* 0x000fea0003800000 */
.L_x_26:
[----:B--23--:R-:W-:Y:S01]  /*1f60*/  PRMT R3, R161, 0x5410, R162 ;  /* 0x00005410a1037816 */ /* 0x00cfe200000000a2 */
[C---:B------:R-:W-:Y:S01]  /*1f70*/  IMAD.SHL.U32 R0, R160.reuse, 0x10, RZ ;  /* 0x00000010a0007824 */ /* 0x040fe200078e00ff */
[----:B------:R-:W-:Y:S01]  /*1f80*/  LOP3.LUT R4, R160, 0xf0f0f0f0, RZ, 0xc0, !PT ;  /* 0xf0f0f0f0a0047812 */ /* 0x000fe200078ec0ff */
[----:B------:R-:W-:Y:S05]  /*1f90*/  WARPSYNC.ALL ;  /* 0x0000000000007948 */ /* 0x000fea0003800000 */
[C---:B------:R-:W-:Y:S01]  /*1fa0*/  IMAD.SHL.U32 R5, R3.reuse, 0x10, RZ ;  /* 0x0000001003057824 */ /* 0x040fe200078e00ff */
[----:B------:R-:W-:Y:S01]  /*1fb0*/  LOP3.LUT R0, R0, 0xf0f0f0f0, RZ, 0xc0, !PT ;  /* 0xf0f0f0f000007812 */ /* 0x000fe200078ec0ff */
[----:B------:R-:W-:Y:S01]  /*1fc0*/  UIADD3 UR4, UR36, 0x4, URZ ;  /* 0x0000000424047890 */ /* 0x000fe2000fffe03f */
[----:B------:R-:W-:Y:S01]  /*1fd0*/  LOP3.LUT R8, R3, 0xf0f0f0f0, RZ, 0xc0, !PT ;  /* 0xf0f0f0f003087812 */ /* 0x000fe200078ec0ff */
[----:B------:R-:W-:Y:S01]  /*1fe0*/  UMOV UR7, 0x40000040 ;  /* 0x4000004000077882 */ /* 0x000fe20000000000 */
[----:B------:R-:W-:-:S02]  /*1ff0*/  LOP3.LUT R6, R5, 0xf0f0f0f0, RZ, 0xc0, !PT ;  /* 0xf0f0f0f005067812 */ /* 0x000fc400078ec0ff */
[----:B------:R-:W-:Y:S02]  /*2000*/  PRMT R5, R4, 0xba98, R4 ;  /* 0x0000ba9804057816 */ /* 0x000fe40000000004 */
[----:B------:R-:W-:Y:S01]  /*2010*/  PRMT R3, R0, 0xba98, R0 ;  /* 0x0000ba9800037816 */ /* 0x000fe20000000000 */
[----:B------:R-:W-:Y:S01]  /*2020*/  UMOV UR6, UR4 ;  /* 0x0000000400067c82 */ /* 0x000fe20008000000 */
[----:B------:R-:W-:Y:S01]  /*2030*/  PRMT R9, R8, 0xba98, R8 ;  /* 0x0000ba9808097816 */ /* 0x000fe20000000008 */
[----:B------:R-:W-:Y:S01]  /*2040*/  UIADD3 UR4, UR36, 0x6, URZ ;  /* 0x0000000624047890 */ /* 0x000fe2000fffe03f */
[----:B------:R-:W-:Y:S02]  /*2050*/  PRMT R7, R6, 0xba98, R6 ;  /* 0x0000ba9806077816 */ /* 0x000fe40000000006 */
[----:B------:R-:W-:Y:S02]  /*2060*/  LOP3.LUT R5, R5, 0xf0f0f0f0, RZ, 0xc0, !PT ;  /* 0xf0f0f0f005057812 */ /* 0x000fe400078ec0ff */
[----:B------:R-:W-:-:S02]  /*2070*/  LOP3.LUT R3, R3, 0xf0f0f0f0, RZ, 0xc0, !PT ;  /* 0xf0f0f0f003037812 */ /* 0x000fc400078ec0ff */
[----:B------:R-:W-:Y:S02]  /*2080*/  LOP3.LUT R9, R9, 0xf0f0f0f0, RZ, 0xc0, !PT ;  /* 0xf0f0f0f009097812 */ /* 0x000fe400078ec0ff */
[----:B------:R-:W-:Y:S02]  /*2090*/  LOP3.LUT R7, R7, 0xf0f0f0f0, RZ, 0xc0, !PT ;  /* 0xf0f0f0f007077812 */ /* 0x000fe400078ec0ff */
[----:B------:R-:W-:Y:S02]  /*20a0*/  LEA.HI R4, R4, R5, RZ, 0x1c ;  /* 0x0000000504047211 */ /* 0x000fe400078fe0ff */
[----:B------:R-:W-:Y:S02]  /*20b0*/  LEA.HI R3, R0, R3, RZ, 0x1c ;  /* 0x0000000300037211 */ /* 0x000fe400078fe0ff */
[----:B------:R-:W-:Y:S02]  /*20c0*/  LEA.HI R8, R8, R9, RZ, 0x1c ;  /* 0x0000000908087211 */ /* 0x000fe400078fe0ff */
[----:B------:R-:W-:-:S02]  /*20d0*/  LEA.HI R7, R6, R7, RZ, 0x1c ;  /* 0x0000000706077211 */ /* 0x000fc400078fe0ff */
[C-C-:B------:R-:W-:Y:S02]  /*20e0*/  PRMT R160, R3.reuse, 0x5140, R4.reuse ;  /* 0x0000514003a07816 */ /* 0x140fe40000000004 */
[----:B------:R-:W-:Y:S01]  /*20f0*/  PRMT R161, R3, 0x7362, R4 ;  /* 0x0000736203a17816 */ /* 0x000fe20000000004 */
[----:B------:R-:W-:Y:S01]  /*2100*/  IMAD.IADD R4, R167, 0x1, R174 ;  /* 0x00000001a7047824 */ /* 0x000fe200078e02ae */
[C-C-:B------:R-:W-:Y:S02]  /*2110*/  PRMT R162, R7.reuse, 0x5140, R8.reuse ;  /* 0x0000514007a27816 */ /* 0x140fe40000000008 */
[----:B------:R-:W-:Y:S01]  /*2120*/  PRMT R163, R7, 0x7362, R8 ;  /* 0x0000736207a37816 */ /* 0x000fe20000000008 */
[----:B------:R-:W-:-:S03]  /*2130*/  IMAD.WIDE R4, R4, 0x4, RZ ;  /* 0x0000000404047825 */ /* 0x000fc600078e02ff */
[----:B------:R-:W-:Y:S02]  /*2140*/  WARPGROUP.ARRIVE ;  /* 0x00000000000079c5 */ /* 0x000fe40000000000 */
[----:B------:R-:W-:-:S04]  /*2150*/  SHF.R.U64 R0, R4, 0x3, R5 ;  /* 0x0000000304007819 */ /* 0x000fc80000001205 */
[----:B------:R-:W-:Y:S01]  /*2160*/  IGMMA.64x256x32.S8.S8 R24, R160, gdesc[UR4], R24, gsb0 ;  /* 0x06600004a0187df1 */ /* 0x000fe20008041018 */
[----:B------:R-:W-:Y:S01]  /*2170*/  IADD3 R0, R165, UR43, R0 ;  /* 0x0000002ba5007c10 */ /* 0x000fe2000fffe000 */
[----:B------:R-:W-:Y:S01]  /*2180*/  UMOV UR6, UR4 ;  /* 0x0000000400067c82 */ /* 0x000fe20008000000 */
[----:B------:R-:W-:Y:S01]  /*2190*/  UMOV UR7, 0x40000040 ;  /* 0x4000004000077882 */ /* 0x000fe20000000000 */
[----:B------:R-:W-:Y:S02]  /*21a0*/  WARPGROUP.DEPBAR.LE gsb0, 0x0 ;  /* 0x00008000000079c5 */ /* 0x000fe40000010000 */
[----:B------:R-:W-:Y:S04]  /*21b0*/  LDS.U16 R3, [R0+0x200] ;  /* 0x0002000000037984 */ /* 0x000fe80000000400 */
[----:B------:R-:W0:Y:S04]  /*21c0*/  LDS.U16 R4, [R0] ;  /* 0x0000000000047984 */ /* 0x000e280000000400 */
[----:B------:R-:W-:Y:S04]  /*21d0*/  LDS.U16 R5, [R0+0x208] ;  /* 0x0002080000057984 */ /* 0x000fe80000000400 */
[----:B------:R-:W1:Y:S01]  /*21e0*/  LDS.U16 R6, [R0+0x8] ;  /* 0x0000080000067984 */ /* 0x000e620000000400 */
[----:B0-----:R-:W-:-:S05]  /*21f0*/  PRMT R3, R4, 0x5410, R3 ;  /* 0x0000541004037816 */ /* 0x001fca0000000003 */
[C---:B------:R-:W-:Y:S01]  /*2200*/  IMAD.SHL.U32 R4, R3.reuse, 0x10, RZ ;  /* 0x0000001003047824 */ /* 0x040fe200078e00ff */
[----:B-1----:R-:W-:Y:S02]  /*2210*/  PRMT R5, R6, 0x5410, R5 ;  /* 0x0000541006057816 */ /* 0x002fe40000000005 */
[----:B------:R-:W-:Y:S02]  /*2220*/  LOP3.LUT R6, R3, 0xf0f0f0f0, RZ, 0xc0, !PT ;  /* 0xf0f0f0f003067812 */ /* 0x000fe400078ec0ff */
[----:B------:R-:W-:Y:S01]  /*2230*/  LOP3.LUT R4, R4, 0xf0f0f0f0, RZ, 0xc0, !PT ;  /* 0xf0f0f0f004047812 */ /* 0x000fe200078ec0ff */
[C---:B------:R-:W-:Y:S01]  /*2240*/  IMAD.SHL.U32 R7, R5.reuse, 0x10, RZ ;  /* 0x0000001005077824 */ /* 0x040fe200078e00ff */
[----:B------:R-:W-:Y:S02]  /*2250*/  LOP3.LUT R8, R5, 0xf0f0f0f0, RZ, 0xc0, !PT ;  /* 0xf0f0f0f005087812 */ /* 0x000fe400078ec0ff */
[----:B------:R-:W-:Y:S02]  /*2260*/  PRMT R5, R6, 0xba98, R6 ;  /* 0x0000ba9806057816 */ /* 0x000fe40000000006 */
[----:B------:R-:W-:-:S02]  /*2270*/  LOP3.LUT R7, R7, 0xf0f0f0f0, RZ, 0xc0, !PT ;  /* 0xf0f0f0f007077812 */ /* 0x000fc400078ec0ff */
[----:B------:R-:W-:Y:S02]  /*2280*/  PRMT R3, R4, 0xba98, R4 ;  /* 0x0000ba9804037816 */ /* 0x000fe40000000004 */
[----:B------:R-:W-:Y:S02]  /*2290*/  PRMT R9, R8, 0xba98, R8 ;  /* 0x0000ba9808097816 */ /* 0x000fe40000000008 */
[----:B------:R-:W-:Y:S02]  /*22a0*/  PRMT R0, R7, 0xba98, R7 ;  /* 0x0000ba9807007816 */ /* 0x000fe40000000007 */
[----:B------:R-:W-:Y:S02]  /*22b0*/  LOP3.LUT R5, R5, 0xf0f0f0f0, RZ, 0xc0, !PT ;  /* 0xf0f0f0f005057812 */ /* 0x000fe400078ec0ff */
[----:B------:R-:W-:Y:S02]  /*22c0*/  LOP3.LUT R3, R3, 0xf0f0f0f0, RZ, 0xc0, !PT ;  /* 0xf0f0f0f003037812 */ /* 0x000fe400078ec0ff */
[----:B------:R-:W-:-:S02]  /*22d0*/  LOP3.LUT R9, R9, 0xf0f0f0f0, RZ, 0xc0, !PT ;  /* 0xf0f0f0f009097812 */ /* 0x000fc400078ec0ff */
[----:B------:R-:W-:Y:S02]  /*22e0*/  LOP3.LUT R0, R0, 0xf0f0f0f0, RZ, 0xc0, !PT ;  /* 0xf0f0f0f000007812 */ /* 0x000fe400078ec0ff */
[----:B------:R-:W-:Y:S02]  /*22f0*/  LEA.HI R6, R6, R5, RZ, 0x1c ;  /* 0x0000000506067211 */ /* 0x000fe400078fe0ff */
[----:B------:R-:W-:Y:S02]  /*2300*/  LEA.HI R3, R4, R3, RZ, 0x1c ;  /* 0x0000000304037211 */ /* 0x000fe400078fe0ff */
[----:B------:R-:W-:Y:S02]  /*2310*/  LEA.HI R9, R8, R9, RZ, 0x1c ;  /* 0x0000000908097211 */ /* 0x000fe400078fe0ff */
[----:B------:R-:W-:Y:S02]  /*2320*/  LEA.HI R0, R7, R0, RZ, 0x1c ;  /* 0x0000000007007211 */ /* 0x000fe400078fe0ff */
[----:B------:R-:W-:-:S02]  /*2330*/  PRMT R160, R3, 0x5140, R6 ;  /* 0x0000514003a07816 */ /* 0x000fc40000000006 */
[----:B------:R-:W-:Y:S02]  /*2340*/  PRMT R161, R3, 0x7362, R6 ;  /* 0x0000736203a17816 */ /* 0x000fe40000000006 */
[C-C-:B------:R-:W-:Y:S02]  /*2350*/  PRMT R162, R0.reuse, 0x5140, R9.reuse ;  /* 0x0000514000a27816 */ /* 0x140fe40000000009 */
[----:B------:R-:W-:Y:S02]  /*2360*/  PRMT R163, R0, 0x7362, R9 ;  /* 0x0000736200a37816 */ /* 0x000fe40000000009 */
[----:B------:R-:W0:Y:S02]  /*2370*/  LDC R0, c[0x0][0x28c] ;  /* 0x0000a300ff007b82 */ /* 0x000e240000000800 */
[----:B------:R-:W-:-:S06]  /*2380*/  WARPGROUP.ARRIVE ;  /* 0x00000000000079c5 */ /* 0x000fcc0000000000 */
[----:B------:R-:W-:Y:S01]  /*2390*/  IGMMA.64x256x32.S8.S8 R24, R160, gdesc[UR4], R24, gsb0 ;  /* 0x06600004a0187df1 */ /* 0x000fe20008041018 */
[----:B0-----:R-:W-:Y:S02]  /*23a0*/  ISETP.GE.AND P0, PT, R0, 0x81, PT ;  /* 0x000000810000780c */ /* 0x001fe40003f06270 */
[----:B------:R-:W-:-:S11]  /*23b0*/  WARPGROUP.DEPBAR.LE gsb0, 0x0 ;  /* 0x00008000000079c5 */ /* 0x000fd60000010000 */
[----:B------:R-:W-:Y:S05]  /*23c0*/  @!P0 BRA `(.L_x_28) ;  /* 0x0000000400a88947 */ /* 0x000fea0003800000 */
[----:B------:R-:W-:-:S13]  /*23d0*/  ISETP.NE.AND P6, PT, R173, 0x3, PT ;  /* 0x00000003ad00780c */ /* 0x000fda0003fc5270 */
[----:B------:R-:W-:Y:S05]  /*23e0*/  @!P6 BRA `(.L_x_29) ;  /* 0x000000000004e947 */ /* 0x000fea0003800000 */
[----:B------:R-:W-:Y:S01]  /*23f0*/  BPT.TRAP 0x1 ;  /* 0x000000040000795c */ /* 0x000fe20000300000 */
.L_x_29:
[----:B------:R-:W-:-:S13]  /*2400*/  LOP3.LUT P0, RZ, R22, 0x4, RZ, 0xc0, !PT ;  /* 0x0000000416ff7812 */ /* 0x000fda000780c0ff */
[----:B------:R-:W-:Y:S05]  /*2410*/  @P0 BRA `(.L_x_30) ;  /* 0x0000000000280947 */ /* 0x000fea0003800000 */
[----:B------:R-:W-:-:S04]  /*2420*/  UIADD3 UR4, UR41, 0x1, URZ ;  /* 0x0000000129047890 */ /* 0x000fc8000fffe03f */
[----:B------:R-:W-:-:S04]  /*2430*/  UISETP.NE.AND UP0, UPT, UR4, 0x5, UPT ;  /* 0x000000050400788c */ /* 0x000fc8000bf05270 */
[----:B------:R-:W-:Y:S02]  /*2440*/  USEL UR5, URZ, 0x1, UP0 ;  /* 0x000000013f057887 */ /* 0x000fe40008000000 */
[----:B------:R-:W-:Y:S02]  /*2450*/  USEL UR4, UR4, URZ, UP0 ;  /* 0x0000003f04047287 */ /* 0x000fe40008000000 */
[----:B------:R-:W-:Y:S02]  /*2460*/  ULOP3.LUT UR5, UR40, UR5, URZ, 0x3c, !UPT ;  /* 0x0000000528057292 */ /* 0x000fe4000f8e3c3f */
[----:B------:R-:W-:-:S04]  /*2470*/  ULEA UR4, UR4, UR43, 0x3 ;  /* 0x0000002b04047291 */ /* 0x000fc8000f8e183f */
[----:B------:R-:W-:-:S05]  /*2480*/  IMAD.U32 R0, RZ, RZ, UR5 ;  /* 0x00000005ff007e24 */ /* 0x000fca000f8e00ff */
[----:B------:R-:W-:-:S04]  /*2490*/  SHF.L.U32 R0, R0, 0x1f, RZ ;  /* 0x0000001f00007819 */ /* 0x000fc800000006ff */
[----:B------:R-:W0:Y:S02]  /*24a0*/  SYNCS.PHASECHK.TRANS64.TRYWAIT P0, [UR4], R0 ;  /* 0x00000000ff0075a7 */ /* 0x000e240008000144 */
[----:B0-----:R-:W-:Y:S05]  /*24b0*/  @!P0 BRA `(.L_x_31) ;  /* 0x000000a800b48947 */ /* 0x001fea0003800000 */
.L_x_30:
[----:B------:R-:W-:Y:S01]  /*24c0*/  UIADD3 UR4, UR41, 0x1, URZ ;  /* 0x0000000129047890 */ /* 0x000fe2000fffe03f */
[----:B------:R-:W-:Y:S03]  /*24d0*/  BSSY B6, `(.L_x_32) ;  /* 0x0000018000067945 */ /* 0x000fe60003800000 */
[----:B------:R-:W-:-:S04]  /*24e0*/  UISETP.NE.AND UP0, UPT, UR4, 0x5, UPT ;  /* 0x000000050400788c */ /* 0x000fc8000bf05270 */
[----:B------:R-:W-:-:S04]  /*24f0*/  USEL UR45, UR4, URZ, UP0 ;  /* 0x0000003f042d7287 */ /* 0x000fc80008000000 */
[----:B------:R-:W-:-:S04]  /*2500*/  USHF.L.U32 UR45, UR45, 0xe, URZ ;  /* 0x0000000e2d2d7899 */ /* 0x000fc8000800063f */
[----:B------:R-:W-:-:S06]  /*2510*/  UIMAD.WIDE UR36, UR45, 0x4, URZ ;  /* 0x000000042d2478a5 */ /* 0x000fcc000f8e023f */
[----:B------:R-:W-:-:S04]  /*2520*/  LOP3.LUT R157, R164, UR36, RZ, 0xfc, !PT ;  /* 0x00000024a49d7c12 */ /* 0x000fc8000f8efcff */
[----:B------:R-:W-:-:S13]  /*2530*/  LOP3.LUT P0, RZ, R157, 0x4, RZ, 0xc0, !PT ;  /* 0x000000049dff7812 */ /* 0x000fda000780c0ff */
[----:B------:R-:W-:Y:S05]  /*2540*/  @!P0 BRA `(.L_x_33) ;  /* 0x0000000000408947 */ /* 0x000fea0003800000 */
[----:B0-----:R-:W-:Y:S01]  /*2550*/  MOV R0, 0x0 ;  /* 0x0000000000007802 */ /* 0x001fe20000000f00 */
        /* <DEDUP_REMOVED lines=15> */
.L_x_33:
[----:B------:R-:W-:Y:S05]  /*2650*/  BSYNC B6 ;  /* 0x0000000000067941 */ /* 0x000fea0003800000 */
.L_x_32:
[----:B------:R-:W-:Y:S01]  /*2660*/  IMAD.U32 R5, RZ, RZ, UR37 ;  /* 0x00000025ff057e24 */ /* 0x000fe2000f8e00ff */
[----:B------:R-:W-:Y:S01]  /*2670*/  BSSY B6, `(.L_x_34) ;  /* 0x000001f000067945 */ /* 0x000fe20003800000 */
[----:B------:R-:W-:Y:S02]  /*2680*/  IMAD.U32 R4, RZ, RZ, UR36 ;  /* 0x00000024ff047e24 */ /* 0x000fe4000f8e00ff */
[----:B------:R-:W-:Y:S01]  /*2690*/  IMAD.MOV.U32 R4, RZ, RZ, R164 ;  /* 0x000000ffff047224 */ /* 0x000fe200078e00a4 */
[----:B0-----:R-:W-:Y:S01]  /*26a0*/  SHF.R.U64 R0, R157, 0x3, R5 ;  /* 0x000000039d007819 */ /* 0x001fe20000001205 */
[----:B------:R-:W-:Y:S02]  /*26b0*/  VIADD R157, R167, UR45 ;  /* 0x0000002da79d7c36 */ /* 0x000fe40008000000 */
[----:B------:R-:W-:Y:S01]  /*26c0*/  IMAD.MOV.U32 R5, RZ, RZ, RZ ;  /* 0x000000ffff057224 */ /* 0x000fe200078e00ff */
[----:B------:R-:W-:Y:S01]  /*26d0*/  IADD3 R0, R165, UR43, R0 ;  /* 0x0000002ba5007c10 */ /* 0x000fe2000fffe000 */
[----:B------:R-:W-:-:S04]  /*26e0*/  IMAD.WIDE R156, R157, 0x4, R4 ;  /* 0x000000049d9c7825 */ /* 0x000fc800078e0204 */
[----:B------:R-:W-:Y:S01]  /*26f0*/  LDS.U16 R3, [R0+0x200] ;  /* 0x0002000000037984 */ /* 0x000fe20000000400 */
[----:B------:R-:W-:-:S03]  /*2700*/  LOP3.LUT P0, RZ, R156, 0x4, RZ, 0xc0, !PT ;  /* 0x000000049cff7812 */ /* 0x000fc6000780c0ff */
        /* <DEDUP_REMOVED lines=21> */
.L_x_35:
[----:B------:R-:W-:Y:S05]  /*2860*/  BSYNC B6 ;  /* 0x0000000000067941 */ /* 0x000fea0003800000 */
.L_x_34:
        /* <DEDUP_REMOVED lines=31> */
[----:B-1----:R-:W-:-:S07]  /*2a60*/  PRMT R172, R3, 0x5410, R172 ;  /* 0x0000541003ac7816 */ /* 0x002fce00000000ac */
.L_x_28:
[----:B------:R-:W-:-:S06]  /*2a70*/  UISETP.NE.AND UP0, UPT, UR42, 0x1, UPT ;  /* 0x000000012a00788c */ /* 0x000fcc000bf05270 */
[----:B------:R-:W-:-:S13]  /*2a80*/  PLOP3.LUT P0, PT, PT, PT, UP0, 0x80, 0x0 ;  /* 0x000000000000781c */ /* 0x000fda0003f0f008 */
[----:B------:R-:W-:Y:S05]  /*2a90*/  @!P0 BRA `(.L_x_36) ;  /* 0x0000001c00648947 */ /* 0x000fea0003800000 */
[----:B------:R-:W-:Y:S02]  /*2aa0*/  ULDC UR4, c[0x0][0x28c] ;  /* 0x0000a30000047ab9 */ /* 0x000fe40000000800 */
[----:B------:R-:W-:-:S06]  /*2ab0*/  UISETP.GT.AND UP0, UPT, UR4, 0x100, UPT ;  /* 0x000001000400788c */ /* 0x000fcc000bf04270 */
[----:B------:R-:W-:-:S05]  /*2ac0*/  PLOP3.LUT P0, PT, PT, PT, UP0, 0x80, 0x0 ;  /* 0x000000000000781c */ /* 0x000fca0003f0f008 */
[----:B------:R-:W-:Y:S02]  /*2ad0*/  @!UP0 UIADD3 UR4, UR41, 0x1, URZ ;  /* 0x0000000129048890 */ /* 0x000fe4000fffe03f */
[----:B------:R-:W-:Y:S02]  /*2ae0*/  @!UP0 UMOV UR36, UR41 ;  /* 0x0000002900248c82 */ /* 0x000fe40008000000 */
[----:B------:R-:W-:-:S04]  /*2af0*/  @!UP0 UISETP.NE.AND UP1, UPT, UR4, 0x5, UPT ;  /* 0x000000050400888c */ /* 0x000fc8000bf25270 */
[----:B------:R-:W-:-:S04]  /*2b00*/  @!UP0 USEL UR4, UR4, URZ, UP1 ;  /* 0x0000003f04048287 */ /* 0x000fc80008800000 */
[----:B------:R-:W-:Y:S02]  /*2b10*/  @!UP0 USHF.L.U32 UR5, UR4, 0xe, URZ ;  /* 0x0000000e04058899 */ /* 0x000fe4000800063f */
[----:B------:R-:W-:-:S04]  /*2b20*/  @!P0 IMAD.U32 R176, RZ, RZ, UR4 ;  /* 0x00000004ffb08e24 */ /* 0x000fc8000f8e00ff */
[----:B------:R-:W-:Y:S01]  /*2b30*/  @!P0 IMAD.U32 R160, RZ, RZ, UR5 ;  /* 0x00000005ffa08e24 */ /* 0x000fe2000f8e00ff */
[----:B------:R-:W-:Y:S06]  /*2b40*/  @!P0 BRA `(.L_x_37) ;  /* 0x00000010009c8947 */ /* 0x000fec0003800000 */
[----:B------:R-:W-:Y:S02]  /*2b50*/  UIADD3 UR4, UR41, 0x1, URZ ;  /* 0x0000000129047890 */ /* 0x000fe4000fffe03f */
[----:B------:R-:W-:Y:S02]  /*2b60*/  UIADD3 UR6, UR42, -0x1, URZ ;  /* 0xffffffff2a067890 */ /* 0x000fe4000fffe03f */
[----:B------:R-:W-:Y:S01]  /*2b70*/  UISETP.NE.AND UP0, UPT, UR4, 0x5, UPT ;  /* 0x000000050400788c */ /* 0x000fe2000bf05270 */
[----:B------:R-:W-:-:S03]  /*2b80*/  UMOV UR36, UR41 ;  /* 0x0000002900247c82 */ /* 0x000fc60008000000 */
[----:B------:R-:W-:Y:S01]  /*2b90*/  USEL UR5, URZ, 0x1, UP0 ;  /* 0x000000013f057887 */ /* 0x000fe20008000000 */
[----:B------:R-:W-:Y:S01]  /*2ba0*/  IMAD.U32 R175, RZ, RZ, UR6 ;  /* 0x00000006ffaf7e24 */ /* 0x000fe2000f8e00ff */
[----:B------:R-:W-:Y:S02]  /*2bb0*/  USEL UR4, UR4, URZ, UP0 ;  /* 0x0000003f04047287 */ /* 0x000fe40008000000 */
[----:B------:R-:W-:-:S04]  /*2bc0*/  ULOP3.LUT UR5, UR40, UR5, URZ, 0x3c, !UPT ;  /* 0x0000000528057292 */ /* 0x000fc8000f8e3c3f */
[----:B------:R-:W-:Y:S02]  /*2bd0*/  IMAD.U32 R177, RZ, RZ, UR4 ;  /* 0x00000004ffb17e24 */ /* 0x000fe4000f8e00ff */
[----:B------:R-:W-:-:S07]  /*2be0*/  IMAD.U32 R174, RZ, RZ, UR5 ;  /* 0x00000005ffae7e24 */ /* 0x000fce000f8e00ff */
.L_x_51:
[----:B------:R-:W-:Y:S01]  /*2bf0*/  IMAD.MOV.U32 R169, RZ, RZ, 0x40000040 ;  /* 0x40000040ffa97424 */ /* 0x000fe200078e00ff */
[----:B------:R-:W-:Y:S01]  /*2c00*/  LEA R168, R177, UR44, 0xb ;  /* 0x0000002cb1a87c11 */ /* 0x000fe2000f8e58ff */
[----:B------:R-:W-:Y:S05]  /*2c10*/  YIELD ;  /* 0x0000000000007946 */ /* 0x000fea0003800000 */
[----:B------:R-:W-:Y:S05]  /*2c20*/  WARPSYNC.ALL ;  /* 0x0000000000007948 */ /* 0x000fea0003800000 */
[----:B------:R-:W-:Y:S01]  /*2c30*/  R2UR UR6, R168 ;  /* 0x00000000a80672ca */ /* 0x000fe200000e0000 */
[----:B------:R-:W-:Y:S01]  /*2c40*/  WARPGROUP.ARRIVE ;  /* 0x00000000000079c5 */ /* 0x000fe20000000000 */
[----:B------:R-:W-:Y:S01]  /*2c50*/  R2UR UR7, R169 ;  /* 0x00000000a90772ca */ /* 0x000fe200000e0000 */
[----:B------:R-:W-:Y:S01]  /*2c60*/  VIADD R176, R177, 0x1 ;  /* 0x00000001b1b07836 */ /* 0x000fe20000000000 */
[----:B------:R-:W-:-:S04]  /*2c70*/  ISETP.NE.AND P1, PT, R173, 0x3, PT ;  /* 0x00000003ad00780c */ /* 0x000fc80003f25270 */
[----:B------:R-:W-:-:S04]  /*2c80*/  ISETP.NE.AND P0, PT, R176, 0x5, PT ;  /* 0x00000005b000780c */ /* 0x000fc80003f05270 */
[----:B------:R-:W-:Y:S02]  /*2c90*/  SEL R3, RZ, 0x1, P0 ;  /* 0x00000001ff037807 */ /* 0x000fe40000000000 */
[----:B------:R-:W-:Y:S01]  /*2ca0*/  SEL R176, R176, RZ, P0 ;  /* 0x000000ffb0b07207 */ /* 0x000fe20000000000 */
[----:B------:R-:W-:Y:S01]  /*2cb0*/  IGMMA.64x256x32.S8.S8 R24, R156, gdesc[UR4], R24, gsb0 ;  /* 0x066000049c187df1 */ /* 0x000fe20008041018 */
[----:B------:R-:W-:Y:S02]  /*2cc0*/  LOP3.LUT R174, R174, R3, RZ, 0x3c, !PT ;  /* 0x00000003aeae7212 */ /* 0x000fe400078e3cff */
[----:B------:R-:W-:Y:S02]  /*2cd0*/  WARPGROUP.DEPBAR.LE gsb0, 0x0 ;  /* 0x00008000000079c5 */ /* 0x000fe40000010000 */
[----:B------:R-:W-:Y:S05]  /*2ce0*/  @!P1 BRA `(.L_x_38) ;  /* 0x0000000000049947 */ /* 0x000fea0003800000 */
[----:B------:R-:W-:Y:S01]  /*2cf0*/  BPT.TRAP 0x1 ;  /* 0x000000040000795c */ /* 0x000fe20000300000 */
.L_x_38:
[----:B------:R-:W-:Y:S01]  /*2d00*/  LEA R0, R176, UR43, 0x3 ;  /* 0x0000002bb0007c11 */ /* 0x000fe2000f8e18ff */
[----:B------:R-:W-:Y:S01]  /*2d10*/  IMAD R158, R177, 0x4000, R170 ;  /* 0x00004000b19e7824 */ /* 0x000fe200078e02aa */
[----:B------:R-:W-:Y:S02]  /*2d20*/  SHF.L.U32 R3, R174, 0x1f, RZ ;  /* 0x0000001fae037819 */ /* 0x000fe400000006ff */
[----:B------:R-:W-:Y:S01]  /*2d30*/  LOP3.LUT R22, R22, 0xfffffffb, RZ, 0xc0, !PT ;  /* 0xfffffffb16167812 */ /* 0x000fe200078ec0ff */
[----:B------:R-:W-:Y:S01]  /*2d40*/  IMAD.WIDE R156, R158, 0x4, RZ ;  /* 0x000000049e9c7825 */ /* 0x000fe200078e02ff */
[----:B------:R-:W0:Y:S02]  /*2d50*/  SYNCS.PHASECHK.TRANS64.TRYWAIT P0, [R0+URZ], R3 ;  /* 0x00000003000075a7 */ /* 0x000e24000800017f */
[----:B------:R-:W-:Y:S02]  /*2d60*/  LOP3.LUT R159, R156, R164, RZ, 0xfc, !PT ;  /* 0x000000a49c9f7212 */ /* 0x000fe400078efcff */
[----:B0-----:R-:W-:-:S02]  /*2d70*/  @P0 LOP3.LUT R22, R22, 0x4, RZ, 0xfc, !PT ;  /* 0x0000000416160812 */ /* 0x001fc400078efcff */
        /* <DEDUP_REMOVED lines=18> */
.L_x_39:
[----:B------:R-:W-:Y:S01]  /*2ea0*/  IMAD.MOV.U32 R5, RZ, RZ, 0x40000040 ;  /* 0x40000040ff057424 */ /* 0x000fe200078e00ff */
[----:B------:R-:W-:Y:S05]  /*2eb0*/  WARPSYNC.ALL ;  /* 0x0000000000007948 */ /* 0x000fea0003800000 */
[----:B------:R-:W-:Y:S01]  /*2ec0*/  IMAD.SHL.U32 R0, R171, 0x10, RZ ;  /* 0x00000010ab007824 */ /* 0x000fe200078e00ff */
[----:B------:R-:W-:Y:S01]  /*2ed0*/  R2UR UR7, R5 ;  /* 0x00000000050772ca */ /* 0x000fe200000e0000 */
[----:B------:R-:W-:Y:S01]  /*2ee0*/  IMAD.SHL.U32 R3, R172, 0x10, RZ ;  /* 0x00000010ac037824 */ /* 0x000fe200078e00ff */
[----:B------:R-:W-:Y:S01]  /*2ef0*/  LOP3.LUT R171, R171, 0xf0f0f0f0, RZ, 0xc0, !PT ;  /* 0xf0f0f0f0abab7812 */ /* 0x000fe200078ec0ff */
[----:B------:R-:W-:Y:S01]  /*2f00*/  VIADD R4, R168, 0x2 ;  /* 0x00000002a8047836 */ /* 0x000fe20000000000 */
[----:B------:R-:W-:-:S02]  /*2f10*/  LOP3.LUT R0, R0, 0xf0f0f0f0, RZ, 0xc0, !PT ;  /* 0xf0f0f0f000007812 */ /* 0x000fc400078ec0ff */
[----:B------:R-:W-:Y:S02]  /*2f20*/  LOP3.LUT R172, R172, 0xf0f0f0f0, RZ, 0xc0, !PT ;  /* 0xf0f0f0f0acac7812 */ /* 0x000fe400078ec0ff */
[----:B------:R-:W-:Y:S02]  /*2f30*/  LOP3.LUT R5, R3, 0xf0f0f0f0, RZ, 0xc0, !PT ;  /* 0xf0f0f0f003057812 */ /* 0x000fe400078ec0ff */
[----:B------:R-:W-:Y:S02]  /*2f40*/  R2UR UR6, R4 ;  /* 0x00000000040672ca */ /* 0x000fe400000e0000 */
[----:B------:R-:W-:Y:S02]  /*2f50*/  PRMT R4, R171, 0xba98, R171 ;  /* 0x0000ba98ab047816 */ /* 0x000fe400000000ab */
[----:B------:R-:W-:Y:S02]  /*2f60*/  PRMT R3, R0, 0xba98, R0 ;  /* 0x0000ba9800037816 */ /* 0x000fe40000000000 */
[----:B------:R-:W-:-:S02]  /*2f70*/  PRMT R7, R172, 0xba98, R172 ;  /* 0x0000ba98ac077816 */ /* 0x000fc400000000ac */
[----:B------:R-:W-:Y:S02]  /*2f80*/  PRMT R6, R5, 0xba98, R5 ;  /* 0x0000ba9805067816 */ /* 0x000fe40000000005 */
[----:B------:R-:W-:Y:S02]  /*2f90*/  LOP3.LUT R4, R4, 0xf0f0f0f0, RZ, 0xc0, !PT ;  /* 0xf0f0f0f004047812 */ /* 0x000fe400078ec0ff */
[----:B------:R-:W-:Y:S02]  /*2fa0*/  LOP3.LUT R3, R3, 0xf0f0f0f0, RZ, 0xc0, !PT ;  /* 0xf0f0f0f003037812 */ /* 0x000fe400078ec0ff */
[----:B------:R-:W-:Y:S02]  /*2fb0*/  LOP3.LUT R7, R7, 0xf0f0f0f0, RZ, 0xc0, !PT ;  /* 0xf0f0f0f007077812 */ /* 0x000fe400078ec0ff */
[----:B------:R-:W-:Y:S02]  /*2fc0*/  LOP3.LUT R6, R6, 0xf0f0f0f0, RZ, 0xc0, !PT ;  /* 0xf0f0f0f006067812 */ /* 0x000fe400078ec0ff */
[----:B------:R-:W-:-:S02]  /*2fd0*/  LEA.HI R4, R171, R4, RZ, 0x1c ;  /* 0x00000004ab047211 */ /* 0x000fc400078fe0ff */
[----:B------:R-:W-:Y:S02]  /*2fe0*/  LEA.HI R3, R0, R3, RZ, 0x1c ;  /* 0x0000000300037211 */ /* 0x000fe400078fe0ff */
[----:B------:R-:W-:Y:S02]  /*2ff0*/  LEA.HI R7, R172, R7, RZ, 0x1c ;  /* 0x00000007ac077211 */ /* 0x000fe400078fe0ff */
[----:B------:R-:W-:Y:S01]  /*3000*/  LEA.HI R6, R5, R6, RZ, 0x1c ;  /* 0x0000000605067211 */ /* 0x000fe200078fe0ff */
[----:B------:R-:W-:Y:S01]  /*3010*/  IMAD.MOV.U32 R5, RZ, RZ, RZ ;  /* 0x000000ffff057224 */ /* 0x000fe200078e00ff */
[C-C-:B------:R-:W-:Y:S02]  /*3020*/  PRMT R160, R3.reuse, 0x5140, R4.reuse ;  /* 0x0000514003a07816 */ /* 0x140fe40000000004 */
[----:B------:R-:W-:Y:S01]  /*3030*/  PRMT R161, R3, 0x7362, R4 ;  /* 0x0000736203a17816 */ /* 0x000fe20000000004 */
[----:B------:R-:W-:Y:S01]  /*3040*/  IMAD.MOV.U32 R4, RZ, RZ, R164 ;  /* 0x000000ffff047224 */ /* 0x000fe200078e00a4 */
[----:B------:R-:W-:-:S02]  /*3050*/  PRMT R162, R6, 0x5140, R7 ;  /* 0x0000514006a27816 */ /* 0x000fc40000000007 */
[----:B------:R-:W-:Y:S02]  /*3060*/  PRMT R163, R6, 0x7362, R7 ;  /* 0x0000736206a37816 */ /* 0x000fe40000000007 */
[----:B------:R-:W-:Y:S01]  /*3070*/  SHF.R.U64 R0, R159, 0x3, R157 ;  /* 0x000000039f007819 */ /* 0x000fe2000000129d */
[----:B------:R-:W-:Y:S01]  /*3080*/  IMAD.IADD R157, R167, 0x1, R158 ;  /* 0x00000001a79d7824 */ /* 0x000fe200078e029e */
[----:B------:R-:W-:Y:S02]  /*3090*/  WARPGROUP.ARRIVE ;  /* 0x00000000000079c5 */ /* 0x000fe40000000000 */
[----:B------:R-:W-:Y:S01]  /*30a0*/  IADD3 R0, R165, UR43, R0 ;  /* 0x0000002ba5007c10 */ /* 0x000fe2000fffe000 */
[----:B------:R-:W-:-:S03]  /*30b0*/  IMAD.WIDE R156, R157, 0x4, R4 ;  /* 0x000000049d9c7825 */ /* 0x000fc600078e0204 */
[----:B------:R-:W-:Y:S01]  /*30c0*/  IGMMA.64x256x32.S8.S8 R24, R160, gdesc[UR4], R24, gsb0 ;  /* 0x06600004a0187df1 */ /* 0x000fe20008041018 */
[----:B------:R-:W-:Y:S02]  /*30d0*/  LOP3.LUT P0, RZ, R156, 0x4, RZ, 0xc0, !PT ;  /* 0x000000049cff7812 */ /* 0x000fe4000780c0ff */
        /* <DEDUP_REMOVED lines=23> */
.L_x_40:
[----:B--23--:R-:W-:Y:S01]  /*3250*/  PRMT R3, R159, 0x5410, R160 ;  /* 0x000054109f037816 */ /* 0x00cfe200000000a0 */
[----:B------:R-:W-:Y:S01]  /*3260*/  VIADD R6, R168, 0x4 ;  /* 0x00000004a8067836 */ /* 0x000fe20000000000 */
[----:B------:R-:W-:Y:S05]  /*3270*/  WARPSYNC.ALL ;  /* 0x0000000000007948 */ /* 0x000fea0003800000 */
[----:B------:R-:W-:Y:S01]  /*3280*/  IMAD.SHL.U32 R0, R158, 0x10, RZ ;  /* 0x000000109e007824 */ /* 0x000fe200078e00ff */
[----:B------:R-:W-:Y:S01]  /*3290*/  R2UR UR6, R6 ;  /* 0x00000000060672ca */ /* 0x000fe200000e0000 */
[C---:B------:R-:W-:Y:S01]  /*32a0*/  IMAD.SHL.U32 R5, R3.reuse, 0x10, RZ ;  /* 0x0000001003057824 */ /* 0x040fe200078e00ff */
[----:B------:R-:W-:Y:S01]  /*32b0*/  LOP3.LUT R4, R158, 0xf0f0f0f0, RZ, 0xc0, !PT ;  /* 0xf0f0f0f09e047812 */ /* 0x000fe200078ec0ff */
[----:B------:R-:W-:Y:S01]  /*32c0*/  IMAD.MOV.U32 R7, RZ, RZ, 0x40000040 ;  /* 0x40000040ff077424 */ /* 0x000fe200078e00ff */
[----:B------:R-:W-:Y:S01]  /*32d0*/  LOP3.LUT R0, R0, 0xf0f0f0f0, RZ, 0xc0, !PT ;  /* 0xf0f0f0f000007812 */ /* 0x000fe200078ec0ff */
[----:B------:R-:W-:Y:S01]  /*32e0*/  VIADD R168, R168, 0x6 ;  /* 0x00000006a8a87836 */ /* 0x000fe20000000000 */
[----:B------:R-:W-:Y:S01]  /*32f0*/  LOP3.LUT R8, R3, 0xf0f0f0f0, RZ, 0xc0, !PT ;  /* 0xf0f0f0f003087812 */ /* 0x000fe200078ec0ff */
[----:B------:R-:W-:Y:S01]  /*3300*/  IMAD.MOV.U32 R169, RZ, RZ, 0x40000040 ;  /* 0x40000040ffa97424 */ /* 0x000fe200078e00ff */
[----:B------:R-:W-:-:S02]  /*3310*/  LOP3.LUT R6, R5, 0xf0f0f0f0, RZ, 0xc0, !PT ;  /* 0xf0f0f0f005067812 */ /* 0x000fc400078ec0ff */
[----:B------:R-:W-:Y:S02]  /*3320*/  R2UR UR7, R7 ;  /* 0x00000000070772ca */ /* 0x000fe400000e0000 */
[----:B------:R-:W-:Y:S02]  /*3330*/  PRMT R5, R4, 0xba98, R4 ;  /* 0x0000ba9804057816 */ /* 0x000fe40000000004 */
[----:B------:R-:W-:Y:S02]  /*3340*/  PRMT R3, R0, 0xba98, R0 ;  /* 0x0000ba9800037816 */ /* 0x000fe40000000000 */
[----:B------:R-:W-:Y:S02]  /*3350*/  PRMT R9, R8, 0xba98, R8 ;  /* 0x0000ba9808097816 */ /* 0x000fe40000000008 */
[----:B------:R-:W-:Y:S02]  /*3360*/  PRMT R7, R6, 0xba98, R6 ;  /* 0x0000ba9806077816 */ /* 0x000fe40000000006 */
[----:B------:R-:W-:-:S02]  /*3370*/  LOP3.LUT R5, R5, 0xf0f0f0f0, RZ, 0xc0, !PT ;  /* 0xf0f0f0f005057812 */ /* 0x000fc400078ec0ff */
[----:B------:R-:W-:Y:S02]  /*3380*/  LOP3.LUT R3, R3, 0xf0f0f0f0, RZ, 0xc0, !PT ;  /* 0xf0f0f0f003037812 */ /* 0x000fe400078ec0ff */
[----:B------:R-:W-:Y:S02]  /*3390*/  LOP3.LUT R9, R9, 0xf0f0f0f0, RZ, 0xc0, !PT ;  /* 0xf0f0f0f009097812 */ /* 0x000fe400078ec0ff */
[----:B------:R-:W-:Y:S02]  /*33a0*/  LOP3.LUT R7, R7, 0xf0f0f0f0, RZ, 0xc0, !PT ;  /* 0xf0f0f0f007077812 */ /* 0x000fe400078ec0ff */
[----:B------:R-:W-:Y:S02]  /*33b0*/  LEA.HI R4, R4, R5, RZ, 0x1c ;  /* 0x0000000504047211 */ /* 0x000fe400078fe0ff */
[----:B------:R-:W-:Y:S02]  /*33c0*/  LEA.HI R3, R0, R3, RZ, 0x1c ;  /* 0x0000000300037211 */ /* 0x000fe400078fe0ff */
[----:B------:R-:W-:-:S02]  /*33d0*/  LEA.HI R8, R8, R9, RZ, 0x1c ;  /* 0x0000000908087211 */ /* 0x000fc400078fe0ff */
[----:B------:R-:W-:Y:S02]  /*33e0*/  LEA.HI R7, R6, R7, RZ, 0x1c ;  /* 0x0000000706077211 */ /* 0x000fe400078fe0ff */
[C-C-:B------:R-:W-:Y:S02]  /*33f0*/  PRMT R160, R3.reuse, 0x5140, R4.reuse ;  /* 0x0000514003a07816 */ /* 0x140fe40000000004 */
[----:B------:R-:W-:Y:S02]  /*3400*/  PRMT R161, R3, 0x7362, R4 ;  /* 0x0000736203a17816 */ /* 0x000fe40000000004 */
[C-C-:B------:R-:W-:Y:S02]  /*3410*/  PRMT R162, R7.reuse, 0x5140, R8.reuse ;  /* 0x0000514007a27816 */ /* 0x140fe40000000008 */
[----:B------:R-:W-:Y:S02]  /*3420*/  PRMT R163, R7, 0x7362, R8 ;  /* 0x0000736207a37816 */ /* 0x000fe40000000008 */
[----:B------:R-:W-:-:S02]  /*3430*/  SHF.R.U64 R0, R156, 0x3, R157 ;  /* 0x000000039c007819 */ /* 0x000fc4000000129d */
[----:B------:R-:W-:Y:S01]  /*3440*/  WARPGROUP.ARRIVE ;  /* 0x00000000000079c5 */ /* 0x000fe20000000000 */
[----:B------:R-:W-:Y:S02]  /*3450*/  ISETP.NE.AND P6, PT, R173, 0x3, PT ;  /* 0x00000003ad00780c */ /* 0x000fe40003fc5270 */
[----:B------:R-:W-:-:S03]  /*3460*/  IADD3 R0, R165, UR43, R0 ;  /* 0x0000002ba5007c10 */ /* 0x000fc6000fffe000 */
[----:B------:R-:W-:Y:S01]  /*3470*/  IGMMA.64x256x32.S8.S8 R24, R160, gdesc[UR4], R24, gsb0 ;  /* 0x06600004a0187df1 */ /* 0x000fe20008041018 */
[----:B------:R-:W-:Y:S02]  /*3480*/  R2UR UR6, R168 ;  /* 0x00000000a80672ca */ /* 0x000fe400000e0000 */
[----:B------:R-:W-:Y:S01]  /*3490*/  R2UR UR7, R169 ;  /* 0x00000000a90772ca */ /* 0x000fe200000e0000 */
        /* <DEDUP_REMOVED lines=28> */
[----:B------:R-:W-:-:S04]  /*3660*/  PRMT R163, R8, 0x7362, R9 ;  /* 0x0000736208a37816 */ /* 0x000fc80000000009 */
[----:B------:R-:W-:-:S06]  /*3670*/  WARPGROUP.ARRIVE ;  /* 0x00000000000079c5 */ /* 0x000fcc0000000000 */
[----:B------:R-:W-:Y:S03]  /*3680*/  IGMMA.64x256x32.S8.S8 R24, R160, gdesc[UR4], R24, gsb0 ;  /* 0x06600004a0187df1 */ /* 0x000fe60008041018 */
[----:B------:R-:W-:Y:S02]  /*3690*/  WARPGROUP.DEPBAR.LE gsb0, 0x0 ;  /* 0x00008000000079c5 */ /* 0x000fe40000010000 */
[----:B------:R-:W-:Y:S05]  /*36a0*/  @!P6 BRA `(.L_x_41) ;  /* 0x000000000004e947 */ /* 0x000fea0003800000 */
[----:B------:R-:W-:Y:S01]  /*36b0*/  BPT.TRAP 0x1 ;  /* 0x000000040000795c */ /* 0x000fe20000300000 */
.L_x_41:
[----:B------:R-:W-:Y:S01]  /*36c0*/  ULEA UR4, UR36, UR43, 0x3 ;  /* 0x0000002b24047291 */ /* 0x000fe2000f8e183f */
[----:B------:R-:W-:-:S03]  /*36d0*/  ISETP.GT.U32.AND P0, PT, R19, 0x1, PT ;  /* 0x000000011300780c */ /* 0x000fc60003f04070 */
[----:B------:R-:W-:-:S04]  /*36e0*/  UIADD3 UR4, UR4, 0x28, URZ ;  /* 0x0000002804047890 */ /* 0x000fc8000fffe03f */
[----:B------:R-:W-:-:S09]  /*36f0*/  UPRMT UR4, URZ, 0x654, UR4 ;  /* 0x000006543f047896 */ /* 0x000fd20008000004 */
[----:B------:R-:W-:Y:S01]  /*3700*/  SYNCS.ARRIVE.TRANS64.RED.A1T0 RZ, [UR4], RZ ;  /* 0x000000ffffff79a7 */ /* 0x000fe20008100404 */
[----:B------:R-:W-:Y:S05]  /*3710*/  @P0 BRA `(.L_x_42) ;  /* 0x0000000000040947 */ /* 0x000fea0003800000 */
[----:B------:R-:W-:Y:S01]  /*3720*/  BPT.TRAP 0x1 ;  /* 0x000000040000795c */ /* 0x000fe20000300000 */
.L_x_42:
[----:B------:R-:W-:-:S04]  /*3730*/  UIADD3 UR36, UR36, 0x1, URZ ;  /* 0x0000000124247890 */ /* 0x000fc8000fffe03f */
[----:B------:R-:W-:-:S04]  /*3740*/  UISETP.NE.AND UP0, UPT, UR36, 0x5, UPT ;  /* 0x000000052400788c */ /* 0x000fc8000bf05270 */
[----:B------:R-:W-:Y:S01]  /*3750*/  USEL UR36, UR36, URZ, UP0 ;  /* 0x0000003f24247287 */ /* 0x000fe20008000000 */
[----:B------:R-:W-:Y:S11]  /*3760*/  @!P6 BRA `(.L_x_43) ;  /* 0x000000000004e947 */ /* 0x000ff60003800000 */
[----:B------:R-:W-:Y:S01]  /*3770*/  BPT.TRAP 0x1 ;  /* 0x000000040000795c */ /* 0x000fe20000300000 */
.L_x_43:
[----:B------:R-:W-:Y:S01]  /*3780*/  LOP3.LUT P0, RZ, R22, 0x4, RZ, 0xc0, !PT ;  /* 0x0000000416ff7812 */ /* 0x000fe2000780c0ff */
[----:B------:R-:W-:Y:S01]  /*3790*/  IMAD.SHL.U32 R160, R176, 0x4000, RZ ;  /* 0x00004000b0a07824 */ /* 0x000fe200078e00ff */
[----:B------:R-:W-:Y:S03]  /*37a0*/  BSSY B0, `(.L_x_44) ;  /* 0x000000c000007945 */ /* 0x000fe60003800000 */
[----:B------:R-:W-:-:S03]  /*37b0*/  IMAD.WIDE R156, R160, 0x4, RZ ;  /* 0x00000004a09c7825 */ /* 0x000fc600078e02ff */
[----:B------:R-:W-:-:S04]  /*37c0*/  LOP3.LUT R159, R156, R164, RZ, 0xfc, !PT ;  /* 0x000000a49c9f7212 */ /* 0x000fc800078efcff */
[----:B------:R-:W-:Y:S01]  /*37d0*/  LOP3.LUT P1, RZ, R159, 0x4, RZ, 0xc0, !PT ;  /* 0x000000049fff7812 */ /* 0x000fe2000782c0ff */
[----:B------:R-:W-:-:S12]  /*37e0*/  @P0 BRA `(.L_x_45) ;  /* 0x00000000001c0947 */ /* 0x000fd80003800000 */
[----:B------:R-:W-:Y:S01]  /*37f0*/  VIADD R0, R177, 0x1 ;  /* 0x00000001b1007836 */ /* 0x000fe20000000000 */
[----:B------:R-:W-:-:S04]  /*3800*/  SHF.L.U32 R3, R174, 0x1f, RZ ;  /* 0x0000001fae037819 */ /* 0x000fc800000006ff */
[----:B------:R-:W-:-:S04]  /*3810*/  ISETP.NE.AND P0, PT, R0, 0x5, PT ;  /* 0x000000050000780c */ /* 0x000fc80003f05270 */
[----:B------:R-:W-:-:S04]  /*3820*/  SEL R0, R0, RZ, P0 ;  /* 0x000000ff00007207 */ /* 0x000fc80000000000 */
[----:B------:R-:W-:-:S04]  /*3830*/  LEA R0, R0, UR43, 0x3 ;  /* 0x0000002b00007c11 */ /* 0x000fc8000f8e18ff */
[----:B------:R-:W0:Y:S02]  /*3840*/  SYNCS.PHASECHK.TRANS64.TRYWAIT P0, [R0+URZ], R3 ;  /* 0x00000003000075a7 */ /* 0x000e24000800017f */
[----:B0-----:R-:W-:Y:S05]  /*3850*/  @!P0 BRA `(.L_x_46) ;  /* 0x0000009400e48947 */ /* 0x001fea0003800000 */
.L_x_45:
[----:B------:R-:W-:Y:S05]  /*3860*/  BSYNC B0 ;  /* 0x0000000000007941 */ /* 0x000fea0003800000 */
.L_x_44:
[----:B------:R-:W-:Y:S04]  /*3870*/  BSSY B6, `(.L_x_47) ;  /* 0x0000012000067945 */ /* 0x000fe80003800000 */
        /* <DEDUP_REMOVED lines=17> */
.L_x_48:
[----:B------:R-:W-:Y:S05]  /*3990*/  BSYNC B6 ;  /* 0x0000000000067941 */ /* 0x000fea0003800000 */
.L_x_47:
[----:B0-----:R-:W-:Y:S01]  /*39a0*/  SHF.R.U64 R0, R159, 0x3, R157 ;  /* 0x000000039f007819 */ /* 0x001fe2000000129d */
[----:B------:R-:W-:Y:S01]  /*39b0*/  IMAD.IADD R157, R167, 0x1, R160 ;  /* 0x00000001a79d7824 */ /* 0x000fe200078e02a0 */
[----:B------:R-:W-:Y:S01]  /*39c0*/  BSSY B6, `(.L_x_49) ;  /* 0x000001c000067945 */ /* 0x000fe20003800000 */
[----:B------:R-:W-:Y:S01]  /*39d0*/  IMAD.MOV.U32 R4, RZ, RZ, R164 ;  /* 0x000000ffff047224 */ /* 0x000fe200078e00a4 */
[----:B------:R-:W-:Y:S01]  /*39e0*/  IADD3 R0, R165, UR43, R0 ;  /* 0x0000002ba5007c10 */ /* 0x000fe2000fffe000 */
[----:B------:R-:W-:-:S04]  /*39f0*/  IMAD.MOV.U32 R5, RZ, RZ, RZ ;  /* 0x000000ffff057224 */ /* 0x000fc800078e00ff */
[----:B------:R-:W-:Y:S01]  /*3a00*/  LDS.U16 R3, [R0+0x200] ;  /* 0x0002000000037984 */ /* 0x000fe20000000400 */
[----:B------:R-:W-:-:S03]  /*3a10*/  IMAD.WIDE R156, R157, 0x4, R4 ;  /* 0x000000049d9c7825 */ /* 0x000fc600078e0204 */
[----:B------:R-:W0:Y:S01]  /*3a20*/  LDS.U16 R6, [R0] ;  /* 0x0000000000067984 */ /* 0x000e220000000400 */
[----:B------:R-:W-:-:S03]  /*3a30*/  LOP3.LUT P0, RZ, R156, 0x4, RZ, 0xc0, !PT ;  /* 0x000000049cff7812 */ /* 0x000fc6000780c0ff */
[----:B------:R1:W2:Y:S04]  /*3a40*/  LDS.U16 R159, [R0+0x8] ;  /* 0x00000800009f7984 */ /* 0x0002a80000000400 */
[----:B------:R1:W3:Y:S01]  /*3a50*/  LDS.U16 R162, [R0+0x208] ;  /* 0x0002080000a27984 */ /* 0x0002e20000000400 */
[----:B0-----:R-:W-:-:S05]  /*3a60*/  PRMT R158, R6, 0x5410, R3 ;  /* 0x00005410069e7816 */ /* 0x001fca0000000003 */
        /* <DEDUP_REMOVED lines=17> */
.L_x_50:
[----:B------:R-:W-:Y:S05]  /*3b80*/  BSYNC B6 ;  /* 0x0000000000067941 */ /* 0x000fea0003800000 */
.L_x_49:
[----:B------:R-:W-:Y:S01]  /*3b90*/  SHF.R.U64 R0, R156, 0x3, R157 ;  /* 0x000000039c007819 */ /* 0x000fe2000000129d */
[C---:B------:R-:W-:Y:S01]  /*3ba0*/  IMAD.SHL.U32 R5, R158.reuse, 0x10, RZ ;  /* 0x000000109e057824 */ /* 0x040fe200078e00ff */
[----:B------:R-:W-:Y:S01]  /*3bb0*/  LOP3.LUT R7, R158, 0xf0f0f0f0, RZ, 0xc0, !PT ;  /* 0xf0f0f0f09e077812 */ /* 0x000fe200078ec0ff */
[----:B------:R-:W-:Y:S01]  /*3bc0*/  IMAD.MOV.U32 R177, RZ, RZ, R176 ;  /* 0x000000ffffb17224 */ /* 0x000fe200078e00b0 */
[----:B------:R-:W-:Y:S02]  /*3bd0*/  IADD3 R0, R165, UR43, R0 ;  /* 0x0000002ba5007c10 */ /* 0x000fe4000fffe000 */
[----:B------:R-:W-:Y:S02]  /*3be0*/  LOP3.LUT R5, R5, 0xf0f0f0f0, RZ, 0xc0, !PT ;  /* 0xf0f0f0f005057812 */ /* 0x000fe400078ec0ff */
[----:B------:R-:W-:Y:S01]  /*3bf0*/  ISETP.GT.AND P0, PT, R175, 0x2, PT ;  /* 0x00000002af00780c */ /* 0x000fe20003f04270 */
[----:B------:R-:W-:Y:S01]  /*3c00*/  LDS.U16 R171, [R0+0x200] ;  /* 0x0002000000ab7984 */ /* 0x000fe20000000400 */
[----:B------:R-:W-:Y:S01]  /*3c10*/  PRMT R8, R7, 0xba98, R7 ;  /* 0x0000ba9807087816 */ /* 0x000fe20000000007 */
[----:B------:R-:W-:-:S02]  /*3c20*/  VIADD R175, R175, 0xffffffff ;  /* 0xffffffffafaf7836 */ /* 0x000fc40000000000 */
[----:B------:R-:W0:Y:S01]  /*3c30*/  LDS.U16 R4, [R0] ;  /* 0x0000000000047984 */ /* 0x000e220000000400 */
[----:B------:R-:W-:-:S03]  /*3c40*/  LOP3.LUT R8, R8, 0xf0f0f0f0, RZ, 0xc0, !PT ;  /* 0xf0f0f0f008087812 */ /* 0x000fc600078ec0ff */
[----:B------:R-:W-:Y:S01]  /*3c50*/  LDS.U16 R172, [R0+0x208] ;  /* 0x0002080000ac7984 */ /* 0x000fe20000000400 */
[----:B------:R-:W-:-:S03]  /*3c60*/  LEA.HI R7, R7, R8, RZ, 0x1c ;  /* 0x0000000807077211 */ /* 0x000fc600078fe0ff */
        /* <DEDUP_REMOVED lines=20> */
[----:B------:R-:W-:Y:S06]  /*3db0*/  @P0 BRA `(.L_x_51) ;  /* 0xffffffec008c0947 */ /* 0x000fec000383ffff */
.L_x_37:
[----:B------:R-:W-:Y:S01]  /*3dc0*/  IMAD.MOV.U32 R169, RZ, RZ, 0x40000040 ;  /* 0x40000040ffa97424 */ /* 0x000fe200078e00ff */
[----:B------:R-:W-:Y:S01]  /*3dd0*/  LEA R168, R176, UR44, 0xb ;  /* 0x0000002cb0a87c11 */ /* 0x000fe2000f8e58ff */
[----:B------:R-:W-:Y:S05]  /*3de0*/  WARPSYNC.ALL ;  /* 0x0000000000007948 */ /* 0x000fea0003800000 */
[----:B------:R-:W-:Y:S01]  /*3df0*/  R2UR UR6, R168 ;  /* 0x00000000a80672ca */ /* 0x000fe200000e0000 */
[----:B------:R-:W-:Y:S01]  /*3e00*/  WARPGROUP.ARRIVE ;  /* 0x00000000000079c5 */ /* 0x000fe20000000000 */
[----:B------:R-:W-:Y:S01]  /*3e10*/  R2UR UR7, R169 ;  /* 0x00000000a90772ca */ /* 0x000fe200000e0000 */
[----:B------:R-:W-:-:S02]  /*3e20*/  IMAD.IADD R170, R170, 0x1, R160 ;  /* 0x00000001aaaa7824 */ /* 0x000fc400078e02a0 */
[----:B------:R-:W-:Y:S02]  /*3e30*/  IMAD.MOV.U32 R4, RZ, RZ, R164 ;  /* 0x000000ffff047224 */ /* 0x000fe400078e00a4 */
[----:B------:R-:W-:-:S08]  /*3e40*/  IMAD.MOV.U32 R5, RZ, RZ, RZ ;  /* 0x000000ffff057224 */ /* 0x000fd000078e00ff */
[----:B------:R-:W-:Y:S03]  /*3e50*/  IGMMA.64x256x32.S8.S8 R24, R156, gdesc[UR4], R24, gsb0 ;  /* 0x066000049c187df1 */ /* 0x000fe60008041018 */
[----:B------:R-:W-:Y:S02]  /*3e60*/  WARPGROUP.DEPBAR.LE gsb0, 0x0 ;  /* 0x00008000000079c5 */ /* 0x000fe40000010000 */
[----:B------:R-:W-:-:S03]  /*3e70*/  IMAD.WIDE R156, R170, 0x4, R4 ;  /* 0x00000004aa9c7825 */ /* 0x000fc600078e0204 */
        /* <DEDUP_REMOVED lines=18> */
.L_x_52:
        /* <DEDUP_REMOVED lines=59> */
.L_x_53:
        /* <DEDUP_REMOVED lines=71> */
.L_x_54:
[----:B------:R-:W-:Y:S01]  /*47c0*/  ULEA UR4, UR36, UR43, 0x3 ;  /* 0x0000002b24047291 */ /* 0x000fe2000f8e183f */
[----:B------:R-:W-:-:S03]  /*47d0*/  ISETP.GT.U32.AND P0, PT, R19, 0x1, PT ;  /* 0x000000011300780c */ /* 0x000fc60003f04070 */
[----:B------:R-:W-:-:S04]  /*47e0*/  UIADD3 UR4, UR4, 0x28, URZ ;  /* 0x0000002804047890 */ /* 0x000fc8000fffe03f */
[----:B------:R-:W-:-:S09]  /*47f0*/  UPRMT UR4, URZ, 0x654, UR4 ;  /* 0x000006543f047896 */ /* 0x000fd20008000004 */
[----:B------:R-:W-:Y:S01]  /*4800*/  SYNCS.ARRIVE.TRANS64.RED.A1T0 RZ, [UR4], RZ ;  /* 0x000000ffffff79a7 */ /* 0x000fe20008100404 */
[----:B------:R-:W-:Y:S05]  /*4810*/  @P0 BRA `(.L_x_36) ;  /* 0x0000000000040947 */ /* 0x000fea0003800000 */
[----:B------:R-:W-:Y:S01]  /*4820*/  BPT.TRAP 0x1 ;  /* 0x000000040000795c */ /* 0x000fe20000300000 */
.L_x_36:
[----:B------:R-:W-:-:S13]  /*4830*/  ISETP.NE.AND P0, PT, R173, 0x3, PT ;  /* 0x00000003ad00780c */ /* 0x000fda0003f05270 */
[----:B------:R-:W-:Y:S05]  /*4840*/  @!P0 BRA `(.L_x_55) ;  /* 0x0000000000048947 */ /* 0x000fea0003800000 */
[----:B------:R-:W-:Y:S01]  /*4850*/  BPT.TRAP 0x1 ;  /* 0x000000040000795c */ /* 0x000fe20000300000 */
.L_x_55:
[----:B------:R-:W-:Y:S01]  /*4860*/  UIADD3 UR41, UR42, UR41, URZ ;  /* 0x000000292a297290 */ /* 0x000fe2000fffe03f */
[----:B------:R-:W-:-:S03]  /*4870*/  ISETP.GT.U32.AND P0, PT, R19, 0x1, PT ;  /* 0x000000011300780c */ /* 0x000fc60003f04070 */
[----:B------:R-:W-:-:S04]  /*4880*/  UIADD3 UR6, UR41, -0x1, URZ ;  /* 0xffffffff29067890 */ /* 0x000fc8000fffe03f */
[----:B------:R-:W-:-:S04]  /*4890*/  UIMAD.WIDE.U32 UR4, UR6, -0x33333333, URZ ;  /* 0xcccccccd060478a5 */ /* 0x000fc8000f8e003f */
[----:B------:R-:W-:-:S04]  /*48a0*/  USHF.R.U32.HI UR4, URZ, 0x2, UR5 ;  /* 0x000000023f047899 */ /* 0x000fc80008011605 */
[----:B------:R-:W-:-:S04]  /*48b0*/  UIMAD UR6, UR4, -0x5, UR6 ;  /* 0xfffffffb040678a4 */ /* 0x000fc8000f8e0206 */
[----:B------:R-:W-:-:S04]  /*48c0*/  ULEA UR6, UR6, UR43, 0x3 ;  /* 0x0000002b06067291 */ /* 0x000fc8000f8e183f */
[----:B------:R-:W-:-:S04]  /*48d0*/  UIADD3 UR6, UR6, 0x28, URZ ;  /* 0x0000002806067890 */ /* 0x000fc8000fffe03f */
[----:B------:R-:W-:-:S09]  /*48e0*/  UPRMT UR6, URZ, 0x654, UR6 ;  /* 0x000006543f067896 */ /* 0x000fd20008000006 */
[----:B------:R-:W-:Y:S01]  /*48f0*/  SYNCS.ARRIVE.TRANS64.RED.A1T0 RZ, [UR6], RZ ;  /* 0x000000ffffff79a7 */ /* 0x000fe20008100406 */
[----:B------:R-:W-:Y:S05]  /*4900*/  @P0 BRA `(.L_x_56) ;  /* 0x0000000000040947 */ /* 0x000fea0003800000 */
[----:B------:R-:W-:Y:S01]  /*4910*/  BPT.TRAP 0x1 ;  /* 0x000000040000795c */ /* 0x000fe20000300000 */
.L_x_56:
[----:B------:R-:W0:Y:S01]  /*4920*/  LDC R11, c[0x0][0x288] ;  /* 0x0000a200ff0b7b82 */ /* 0x000e220000000800 */
[--C-:B------:R-:W-:Y:S01]  /*4930*/  SHF.R.U32.HI R0, RZ, 0x7, R18.reuse ;  /* 0x00000007ff007819 */ /* 0x100fe20000011612 */
[----:B------:R-:W-:Y:S01]  /*4940*/  UISETP.GT.U32.AND UP0, UPT, UR41, 0x4, UPT ;  /* 0x000000042900788c */ /* 0x000fe2000bf04070 */
[----:B------:R-:W-:Y:S01]  /*4950*/  SHF.R.U32.HI R3, RZ, 0x2, R18 ;  /* 0x00000002ff037819 */ /* 0x000fe20000011612 */
[----:B------:R-:W-:Y:S01]  /*4960*/  ULDC UR7, c[0x0][0x284] ;  /* 0x0000a10000077ab9 */ /* 0x000fe20000000800 */
[----:B------:R-:W-:Y:S01]  /*4970*/  LOP3.LUT R4, R18, 0x60, RZ, 0xc0, !PT ;  /* 0x0000006012047812 */ /* 0x000fe200078ec0ff */
[----:B------:R-:W-:Y:S01]  /*4980*/  UISETP.LT.U32.AND UP0, UPT, UR42, 0x5, UP0 ;  /* 0x000000052a00788c */ /* 0x000fe20008701070 */
[----:B------:R-:W-:Y:S01]  /*4990*/  LOP3.LUT R0, R0, 0x1, RZ, 0xc0, !PT ;  /* 0x0000000100007812 */ /* 0x000fe200078ec0ff */
[----:B------:R-:W-:Y:S01]  /*49a0*/  UISETP.GE.U32.AND UP1, UPT, UR42, 0x5, UPT ;  /* 0x000000052a00788c */ /* 0x000fe2000bf26070 */
[----:B------:R-:W-:Y:S01]  /*49b0*/  LOP3.LUT R3, R3, 0x7, RZ, 0xc0, !PT ;  /* 0x0000000703037812 */ /* 0x000fe200078ec0ff */
[----:B------:R-:W-:Y:S01]  /*49c0*/  UIMAD.WIDE.U32 UR4, UR41, -0x33333333, URZ ;  /* 0xcccccccd290478a5 */ /* 0x000fe2000f8e003f */
[----:B------:R-:W-:Y:S01]  /*49d0*/  SHF.R.U32.HI R6, RZ, 0x1, R4 ;  /* 0x00000001ff067819 */ /* 0x000fe20000011604 */
[----:B------:R-:W-:Y:S01]  /*49e0*/  IMAD.SHL.U32 R4, R18, 0x2, RZ ;  /* 0x0000000212047824 */ /* 0x000fe200078e00ff */
[----:B------:R-:W-:Y:S01]  /*49f0*/  SHF.R.S32.HI R14, RZ, 0x1f, R23 ;  /* 0x0000001fff0e7819 */ /* 0x000fe20000011417 */
[----:B------:R-:W-:Y:S01]  /*4a00*/  IMAD.SHL.U32 R8, R0, 0x40, RZ ;  /* 0x0000004000087824 */ /* 0x000fe200078e00ff */
[--C-:B------:R-:W-:Y:S01]  /*4a10*/  IADD3 R5, RZ, -R6, -R3.reuse ;  /* 0x80000006ff057210 */ /* 0x100fe20007ffe803 */
[----:B------:R-:W-:Y:S01]  /*4a20*/  ULDC.64 UR8, c[0x0][0x7d0] ;  /* 0x0001f40000087ab9 */ /* 0x000fe20000000a00 */
[----:B------:R-:W-:Y:S01]  /*4a30*/  LOP3.LUT R9, R4, 0x6, RZ, 0xc0, !PT ;  /* 0x0000000604097812 */ /* 0x000fe200078ec0ff */
[----:B------:R-:W-:Y:S01]  /*4a40*/  USEL UR6, URZ, 0x1, !UP0 ;  /* 0x000000013f067887 */ /* 0x000fe2000c000000 */
[----:B------:R-:W-:Y:S01]  /*4a50*/  LOP3.LUT R3, R8, 0x40, R3, 0xe2, !PT ;  /* 0x0000004008037812 */ /* 0x000fe200078ee203 */
[----:B------:R-:W-:Y:S01]  /*4a60*/  IMAD R7, R0, -0x40, R5 ;  /* 0xffffffc000077824 */ /* 0x000fe200078e0205 */
[----:B------:R-:W-:Y:S01]  /*4a70*/  LOP3.LUT R0, R18, 0x3, RZ, 0xc0, !PT ;  /* 0x0000000312007812 */ /* 0x000fe200078ec0ff */
[----:B------:R-:W-:Y:S01]  /*4a80*/  IMAD R4, R14, UR8, RZ ;  /* 0x000000080e047c24 */ /* 0x000fe2000f8e02ff */
[----:B------:R-:W-:Y:S01]  /*4a90*/  PRMT R8, R9, 0x6540, R152 ;  /* 0x0000654009087816 */ /* 0x000fe20000000098 */
[----:B------:R-:W-:Y:S01]  /*4aa0*/  IMAD.SHL.U32 R152, R152, 0x100, RZ ;  /* 0x0000010098987824 */ /* 0x000fe200078e00ff */
[----:B------:R-:W-:Y:S01]  /*4ab0*/  USHF.R.U32.HI UR4, URZ, 0x2, UR5 ;  /* 0x000000023f047899 */ /* 0x000fe20008011605 */
[----:B0-----:R-:W-:Y:S01]  /*4ac0*/  IMAD R13, R0, -0x2, R11 ;  /* 0xfffffffe000d7824 */ /* 0x001fe200078e020b */
[----:B------:R-:W-:Y:S01]  /*4ad0*/  SHF.R.S32.HI R9, RZ, 0x1f, R8 ;  /* 0x0000001fff097819 */ /* 0x000fe20000011408 */
[C---:B------:R-:W-:Y:S01]  /*4ae0*/  IMAD.SHL.U32 R0, R153.reuse, 0x80, RZ ;  /* 0x0000008099007824 */ /* 0x040fe200078e00ff */
[----:B------:R-:W-:Y:S01]  /*4af0*/  ISETP.GE.AND P0, PT, R152, R11, PT ;  /* 0x0000000b9800720c */ /* 0x000fe20003f06270 */
[----:B------:R-:W-:Y:S01]  /*4b00*/  ULOP3.LUT UR40, UR40, UR6, URZ, 0x3c, !UPT ;  /* 0x0000000628287292 */ /* 0x000fe2000f8e3c3f */
[----:B------:R-:W-:Y:S01]  /*4b10*/  IMAD.WIDE R10, R153, 0x80, RZ ;  /* 0x00000080990a7825 */ /* 0x000fe200078e02ff */
[----:B------:R-:W-:Y:S01]  /*4b20*/  UIMAD UR41, UR4, -0x5, UR41 ;  /* 0xfffffffb042978a4 */ /* 0x000fe2000f8e0229 */
[C---:B------:R-:W-:Y:S01]  /*4b30*/  ISETP.GE.OR P0, PT, R0.reuse, UR7, P0 ;  /* 0x0000000700007c0c */ /* 0x040fe20008706670 */
[----:B------:R-:W-:Y:S01]  /*4b40*/  @UP1 ULOP3.LUT UR40, UR40, 0x1, UR4, 0x78, !UPT ;  /* 0x0000000128281892 */ /* 0x000fe2000f8e7804 */
[C---:B------:R-:W-:Y:S01]  /*4b50*/  IMAD R15, R23.reuse, UR9, R4 ;  /* 0x00000009170f7c24 */ /* 0x040fe2000f8e0204 */
[----:B------:R-:W-:Y:S01]  /*4b60*/  IADD3 R160, -R0, UR7, R7 ;  /* 0x0000000700a07c10 */ /* 0x000fe2000fffe107 */
[----:B------:R-:W-:Y:S01]  /*4b70*/  IMAD.WIDE.U32 R4, R23, UR8, R8 ;  /* 0x0000000817047c25 */ /* 0x000fe2000f8e0008 */
[----:B------:R-:W-:-:S03]  /*4b80*/  LOP3.LUT R161, R10, R3, R6, 0xfe, !PT ;  /* 0x000000030aa17212 */ /* 0x000fc600078efe06 */
[----:B------:R-:W-:Y:S02]  /*4b90*/  IMAD.IADD R5, R5, 0x1, R15 ;  /* 0x0000000105057824 */ /* 0x000fe400078e020f */
[----:B------:R-:W-:Y:S02]  /*4ba0*/  IMAD.IADD R0, R13, 0x1, -R152 ;  /* 0x000000010d007824 */ /* 0x000fe400078e0a98 */
[----:B------:R-:W-:Y:S01]  /*4bb0*/  IMAD.MOV.U32 R153, RZ, RZ, -0x1 ;  /* 0xffffffffff997424 */ /* 0x000fe200078e00ff */
[----:B------:R-:W-:Y:S06]  /*4bc0*/  @P0 BRA `(.L_x_57) ;  /* 0x0000006000a00947 */ /* 0x000fec0003800000 */
[----:B------:R-:W0:Y:S01]  /*4bd0*/  LDC.64 R12, c[0x0][0x7c8] ;  /* 0x0001f200ff0c7b82 */ /* 0x000e220000000a00 */
[----:B------:R-:W-:Y:S01]  /*4be0*/  ULDC.64 UR4, c[0x0][0x7c0] ;  /* 0x0001f00000047ab9 */ /* 0x000fe20000000a00 */
[----:B------:R-:W-:Y:S01]  /*4bf0*/  BSSY B0, `(.L_x_57) ;  /* 0x0000625000007945 */ /* 0x000fe20003800000 */
[-C--:B0-----:R-:W-:Y:S02]  /*4c00*/  IMAD R6, R11, R12.reuse, RZ ;  /* 0x0000000c0b067224 */ /* 0x081fe400078e02ff */
[----:B------:R-:W-:-:S04]  /*4c10*/  IMAD.WIDE.U32 R4, R161, R12, R4 ;  /* 0x0000000ca1047225 */ /* 0x000fc800078e0004 */
[----:B------:R-:W-:Y:S01]  /*4c20*/  IMAD R3, R161, R13, R6 ;  /* 0x0000000da1037224 */ /* 0x000fe200078e0206 */
[----:B------:R-:W-:-:S03]  /*4c30*/  IADD3 R4, P0, R4, UR4, RZ ;  /* 0x0000000404047c10 */ /* 0x000fc6000ff1e0ff */
[----:B------:R-:W-:Y:S01]  /*4c40*/  IMAD.IADD R3, R5, 0x1, R3 ;  /* 0x0000000105037824 */ /* 0x000fe200078e0203 */
[----:B------:R-:W-:-:S04]  /*4c50*/  LEA R6, P1, R12, R4, 0x3 ;  /* 0x000000040c067211 */ /* 0x000fc800078218ff */
[----:B------:R-:W-:Y:S02]  /*4c60*/  IADD3.X R5, R3, UR5, RZ, P0, !PT ;  /* 0x0000000503057c10 */ /* 0x000fe400087fe4ff */
[----:B-----5:R-:W-:Y:S02]  /*4c70*/  ISETP.NE.AND P0, PT, R154, RZ, PT ;  /* 0x000000ff9a00720c */ /* 0x020fe40003f05270 */
[----:B------:R-:W-:-:S11]  /*4c80*/  LEA.HI.X R7, R12, R5, R13, 0x3, P1 ;  /* 0x000000050c077211 */ /* 0x000fd600008f1c0d */
[----:B------:R-:W-:Y:S05]  /*4c90*/  @!P0 BRA `(.L_x_58) ;  /* 0x0000004800608947 */ /* 0x000fea0003800000 */
[----:B------:R-:W0:Y:S01]  /*4ca0*/  LDC.64 R156, c[0x0][0x7b0] ;  /* 0x0001ec00ff9c7b82 */ /* 0x000e220000000a00 */
[----:B------:R-:W-:Y:S01]  /*4cb0*/  ULDC.64 UR4, c[0x0][0x7b8] ;  /* 0x0001ee0000047ab9 */ /* 0x000fe20000000a00 */
[----:B------:R-:W-:Y:S01]  /*4cc0*/  ISETP.GE.AND P1, PT, R160, 0x1, PT ;  /* 0x00000001a000780c */ /* 0x000fe20003f26270 */
[----:B------:R-:W-:Y:S01]  /*4cd0*/  IMAD R10, R14, UR4, RZ ;  /* 0x000000040e0a7c24 */ /* 0x000fe2000f8e02ff */
[----:B------:R-:W-:Y:S01]  /*4ce0*/  BSSY B1, `(.L_x_59) ;  /* 0x000000e000017945 */ /* 0x000fe20003800000 */
[C---:B------:R-:W-:Y:S01]  /*4cf0*/  IMAD.WIDE.U32 R20, R23.reuse, UR4, R8 ;  /* 0x0000000417147c25 */ /* 0x040fe2000f8e0008 */
[----:B------:R-:W-:Y:S02]  /*4d00*/  ISETP.LT.OR P5, PT, R0, 0x1, !P1 ;  /* 0x000000010000780c */ /* 0x000fe40004fa1670 */
[----:B------:R-:W1:Y:S01]  /*4d10*/  LDC.64 R158, c[0x0][0x7a8] ;  /* 0x0001ea00ff9e7b82 */ /* 0x000e620000000a00 */
[----:B------:R-:W-:Y:S02]  /*4d20*/  IMAD R15, R23, UR5, R10 ;  /* 0x00000005170f7c24 */ /* 0x000fe4000f8e020a */
[----:B------:R-:W-:-:S02]  /*4d30*/  IMAD.MOV.U32 R14, RZ, RZ, R20 ;  /* 0x000000ffff0e7224 */ /* 0x000fc400078e0014 */
[----:B------:R-:W-:Y:S02]  /*4d40*/  IMAD.IADD R15, R21, 0x1, R15 ;  /* 0x00000001150f7824 */ /* 0x000fe400078e020f */
[-C--:B0-----:R-:W-:Y:S02]  /*4d50*/  IMAD R10, R11, R156.reuse, RZ ;  /* 0x0000009c0b0a7224 */ /* 0x081fe400078e02ff */
[----:B------:R-:W-:-:S04]  /*4d60*/  IMAD.WIDE.U32 R8, R161, R156, R14 ;  /* 0x0000009ca1087225 */ /* 0x000fc800078e000e */
[----:B------:R-:W-:Y:S01]  /*4d70*/  IMAD R13, R161, R157, R10 ;  /* 0x0000009da10d7224 */ /* 0x000fe200078e020a */
[----:B-1----:R-:W-:-:S04]  /*4d80*/  IADD3 R8, P0, R8, R158, RZ ;  /* 0x0000009e08087210 */ /* 0x002fc80007f1e0ff */
[----:B------:R-:W-:Y:S01]  /*4d90*/  IADD3.X R9, R159, R9, R13, P0, !PT ;  /* 0x000000099f097210 */ /* 0x000fe200007fe40d */
[----:B------:R-:W-:Y:S08]  /*4da0*/  @P5 BRA `(.L_x_60) ;  /* 0x0000000000045947 */ /* 0x000ff00003800000 */
[----:B------:R0:W5:Y:S02]  /*4db0*/  LDG.E.U8 R166, desc[UR38][R8.64] ;  /* 0x0000002608a67981 */ /* 0x000164000c1e1100 */
.L_x_60:
[----:B------:R-:W-:Y:S05]  /*4dc0*/  BSYNC B1 ;  /* 0x0000000000017941 */ /* 0x000fea0003800000 */
.L_x_59:
[----:B-----5:R-:W-:Y:S01]  /*4dd0*/  LOP3.LUT R3, R166, 0xffff, RZ, 0xc0, !PT ;  /* 0x0000ffffa6037812 */ /* 0x020fe200078ec0ff */
[----:B------:R-:W-:Y:S01]  /*4de0*/  IMAD.SHL.U32 R10, R156, 0x8, RZ ;  /* 0x000000089c0a7824 */ /* 0x000fe200078e00ff */
[----:B------:R-:W-:Y:S01]  /*4df0*/  ISETP.LT.OR P2, PT, R0, 0x2, !P1 ;  /* 0x000000020000780c */ /* 0x000fe20004f41670 */
[----:B------:R-:W-:Y:S01]  /*4e00*/  BSSY B1, `(.L_x_61) ;  /* 0x000000e000017945 */ /* 0x000fe20003800000 */
[----:B------:R-:W-:Y:S02]  /*4e10*/  PRMT R3, R3, 0x8880, RZ ;  /* 0x0000888003037816 */ /* 0x000fe400000000ff */
[----:B------:R-:W-:Y:S02]  /*4e20*/  SHF.L.U64.HI R11, R156, 0x3, R157 ;  /* 0x000000039c0b7819 */ /* 0x000fe4000001029d */
[----:B------:R-:W-:Y:S01]  /*4e30*/  ISETP.GE.AND P0, PT, R160, 0x9, PT ;  /* 0x00000009a000780c */ /* 0x000fe20003f06270 */
[----:B------:R-:W-:Y:S02]  /*4e40*/  IMAD R12, R3, R154, RZ ;  /* 0x0000009a030c7224 */ /* 0x000fe400078e02ff */
[----:B------:R-:W-:-:S04]  /*4e50*/  IMAD.WIDE.U32 R10, R161, R156, R10 ;  /* 0x0000009ca10a7225 */ /* 0x000fc800078e000a */
[----:B------:R-:W-:Y:S01]  /*4e60*/  @!P5 IMAD R3, R24, R155, R12 ;  /* 0x0000009b1803d224 */ /* 0x000fe200078e020c */
[----:B------:R-:W-:Y:S01]  /*4e70*/  IADD3 R10, P3, P4, R20, R158, R10 ;  /* 0x0000009e140a7210 */ /* 0x000fe20007c7e00a */
[----:B------:R-:W-:-:S03]  /*4e80*/  IMAD.IADD R13, R13, 0x1, R11 ;  /* 0x000000010d0d7824 */ /* 0x000fc600078e020b */
[----:B------:R1:W-:Y:S01]  /*4e90*/  @!P5 STG.E.U8 desc[UR38][R4.64], R3 ;  /* 0x000000030400d986 */ /* 0x0003e2000c101126 */
[----:B------:R-:W-:Y:S08]  /*4ea0*/  @P2 BRA `(.L_x_62) ;  /* 0x00000000000c2947 */ /* 0x000ff00003800000 */
[----:B------:R-:W1:Y:S02]  /*4eb0*/  LDG.E.U8 R166, desc[UR38][R8.64+0x1] ;  /* 0x0000012608a67981 */ /* 0x000e64000c1e1100 */
[----:B-1----:R-:W-:-:S05]  /*4ec0*/  PRMT R3, R166, 0x8880, RZ ;  /* 0x00008880a6037816 */ /* 0x002fca00000000ff */
[----:B------:R-:W-:-:S07]  /*4ed0*/  IMAD R12, R3, R154, RZ ;  /* 0x0000009a030c7224 */ /* 0x000fce00078e02ff */
.L_x_62:
[----:B------:R-:W-:Y:S05]  /*4ee0*/  BSYNC B1 ;  /* 0x0000000000017941 */ /* 0x000fea0003800000 */
.L_x_61:
[C---:B------:R-:W-:Y:S01]  /*4ef0*/  ISETP.LT.OR P5, PT, R0.reuse, 0x1, !P0 ;  /* 0x000000010000780c */ /* 0x040fe200047a1670 */
[----:B------:R-:W-:Y:S01]  /*4f00*/  @!P2 IMAD R25, R25, R155, R12 ;  /* 0x0000009b1919a224 */ /* 0x000fe200078e020c */
[----:B------:R-:W-:Y:S01]  /*4f10*/  BSSY B1, `(.L_x_63) ;  /* 0x000000a000017945 */ /* 0x000fe20003800000 */
[----:B------:R-:W-:Y:S02]  /*4f20*/  IADD3.X R11, R15, R159, R13, P3, P4 ;  /* 0x0000009f0f0b7210 */ /* 0x000fe40001fe840d */
[C---:B------:R-:W-:Y:S01]  /*4f30*/  ISETP.LT.OR P3, PT, R0.reuse, 0x2, !P0 ;  /* 0x000000020000780c */ /* 0x040fe20004761670 */
[----:B------:R2:W-:Y:S01]  /*4f40*/  @!P2 STG.E.U8 desc[UR38][R4.64+0x1], R25 ;  /* 0x000001190400a986 */ /* 0x0005e2000c101126 */
[C---:B------:R-:W-:Y:S02]  /*4f50*/  ISETP.LT.OR P4, PT, R0.reuse, 0x9, !P1 ;  /* 0x000000090000780c */ /* 0x040fe40004f81670 */
[----:B------:R-:W-:-:S04]  /*4f60*/  ISETP.LT.OR P2, PT, R0, 0xa, !P1 ;  /* 0x0000000a0000780c */ /* 0x000fc80004f41670 */
[----:B------:R-:W-:Y:S09]  /*4f70*/  @P5 BRA `(.L_x_64) ;  /* 0x00000000000c5947 */ /* 0x000ff20003800000 */
[----:B------:R-:W1:Y:S02]  /*4f80*/  LDG.E.U8 R166, desc[UR38][R10.64] ;  /* 0x000000260aa67981 */ /* 0x000e64000c1e1100 */
[----:B-1----:R-:W-:-:S05]  /*4f90*/  PRMT R3, R166, 0x8880, RZ ;  /* 0x00008880a6037816 */ /* 0x002fca00000000ff */
[----:B------:R-:W-:-:S07]  /*4fa0*/  IMAD R12, R3, R154, RZ ;  /* 0x0000009a030c7224 */ /* 0x000fce00078e02ff */
.L_x_64:
[----:B------:R-:W-:Y:S05]  /*4fb0*/  BSYNC B1 ;  /* 0x0000000000017941 */ /* 0x000fea0003800000 */
.L_x_63:
[----:B-1----:R-:W-:Y:S01]  /*4fc0*/  @!P5 IMAD R3, R26, R155, R12 ;  /* 0x0000009b1a03d224 */ /* 0x002fe200078e020c */
[----:B------:R-:W-:Y:S04]  /*4fd0*/  BSSY B1, `(.L_x_65) ;  /* 0x0000006000017945 */ /* 0x000fe80003800000 */
[----:B------:R1:W-:Y:S01]  /*4fe0*/  @!P5 STG.E.U8 desc[UR38][R6.64], R3 ;  /* 0x000000030600d986 */ /* 0x0003e2000c101126 */
[----:B------:R-:W-:Y:S05]  /*4ff0*/  @P3 BRA `(.L_x_66) ;  /* 0x00000000000c3947 */ /* 0x000fea0003800000 */
[----:B------:R-:W1:Y:S02]  /*5000*/  LDG.E.U8 R166, desc[UR38][R10.64+0x1] ;  /* 0x000001260aa67981 */ /* 0x000e64000c1e1100 */
[----:B-1----:R-:W-:-:S05]  /*5010*/  PRMT R3, R166, 0x8880, RZ ;  /* 0x00008880a6037816 */ /* 0x002fca00000000ff */
[----:B------:R-:W-:-:S07]  /*5020*/  IMAD R12, R3, R154, RZ ;  /* 0x0000009a030c7224 */ /* 0x000fce00078e02ff */
.L_x_66:
[----:B------:R-:W-:Y:S05]  /*5030*/  BSYNC B1 ;  /* 0x0000000000017941 */ /* 0x000fea0003800000 */
.L_x_65:
[----:B------:R-:W-:Y:S01]  /*5040*/  @!P3 IMAD R27, R27, R155, R12 ;  /* 0x0000009b1b1bb224 */ /* 0x000fe200078e020c */
[----:B------:R-:W-:Y:S04]  /*5050*/  BSSY B1, `(.L_x_67) ;  /* 0x0000006000017945 */ /* 0x000fe80003800000 */
[----:B------:R3:W-:Y:S01]  /*5060*/  @!P3 STG.E.U8 desc[UR38][R6.64+0x1], R27 ;  /* 0x0000011b0600b986 */ /* 0x0007e2000c101126 */
[----:B------:R-:W-:Y:S05]  /*5070*/  @P4 BRA `(.L_x_68) ;  /* 0x00000000000c4947 */ /* 0x000fea0003800000 */
[----:B------:R-:W1:Y:S02]  /*5080*/  LDG.E.U8 R166, desc[UR38][R8.64+0x8] ;  /* 0x0000082608a67981 */ /* 0x000e64000c1e1100 */
[----:B-1----:R-:W-:-:S05]  /*5090*/  PRMT R3, R166, 0x8880, RZ ;  /* 0x00008880a6037816 */ /* 0x002fca00000000ff */
[----:B------:R-:W-:-:S07]  /*50a0*/  IMAD R12, R3, R154, RZ ;  /* 0x0000009a030c7224 */ /* 0x000fce00078e02ff */
.L_x_68:
[----:B------:R-:W-:Y:S05]  /*50b0*/  BSYNC B1 ;  /* 0x0000000000017941 */ /* 0x000fea0003800000 */
.L_x_67:
[----:B-1----:R-:W-:Y:S01]  /*50c0*/  @!P4 IMAD R3, R28, R155, R12 ;  /* 0x0000009b1c03c224 */ /* 0x002fe200078e020c */
[----:B------:R-:W-:Y:S04]  /*50d0*/  BSSY B1, `(.L_x_69) ;  /* 0x0000006000017945 */ /* 0x000fe80003800000 */
[----:B------:R1:W-:Y:S01]  /*50e0*/  @!P4 STG.E.U8 desc[UR38][R4.64+0x8], R3 ;  /* 0x000008030400c986 */ /* 0x0003e2000c101126 */
[----:B------:R-:W-:Y:S05]  /*50f0*/  @P2 BRA `(.L_x_70) ;  /* 0x00000000000c2947 */ /* 0x000fea0003800000 */
[----:B------:R-:W1:Y:S02]  /*5100*/  LDG.E.U8 R166, desc[UR38][R8.64+0x9] ;  /* 0x0000092608a67981 */ /* 0x000e64000c1e1100 */
[----:B-1----:R-:W-:-:S05]  /*5110*/  PRMT R3, R166, 0x8880, RZ ;  /* 0x00008880a6037816 */ /* 0x002fca00000000ff */
[----:B------:R-:W-:-:S07]  /*5120*/  IMAD R12, R3, R154, RZ ;  /* 0x0000009a030c7224 */ /* 0x000fce00078e02ff */
.L_x_70:
[----:B------:R-:W-:Y:S05]  /*5130*/  BSYNC B1 ;  /* 0x0000000000017941 */ /* 0x000fea0003800000 */
.L_x_69:
[C---:B------:R-:W-:Y:S01]  /*5140*/  ISETP.LT.OR P4, PT, R0.reuse, 0x9, !P0 ;  /* 0x000000090000780c */ /* 0x040fe20004781670 */
[----:B------:R-:W-:Y:S01]  /*5150*/  @!P2 IMAD R29, R29, R155, R12 ;  /* 0x0000009b1d1da224 */ /* 0x000fe200078e020c */
[----:B------:R-:W-:Y:S01]  /*5160*/  BSSY B1, `(.L_x_71) ;  /* 0x0000009000017945 */ /* 0x000fe20003800000 */
[C---:B------:R-:W-:Y:S02]  /*5170*/  ISETP.LT.OR P3, PT, R0.reuse, 0xa, !P0 ;  /* 0x0000000a0000780c */ /* 0x040fe40004761670 */
[C---:B------:R-:W-:Y:S01]  /*5180*/  ISETP.LT.OR P5, PT, R0.reuse, 0x11, !P1 ;  /* 0x000000110000780c */ /* 0x040fe20004fa1670 */
[----:B------:R4:W-:Y:S01]  /*5190*/  @!P2 STG.E.U8 desc[UR38][R4.64+0x9], R29 ;  /* 0x0000091d0400a986 */ /* 0x0009e2000c101126 */
[----:B------:R-:W-:-:S06]  /*51a0*/  ISETP.LT.OR P2, PT, R0, 0x12, !P1 ;  /* 0x000000120000780c */ /* 0x000fcc0004f41670 */
[----:B------:R-:W-:Y:S07]  /*51b0*/  @P4 BRA `(.L_x_72) ;  /* 0x00000000000c4947 */ /* 0x000fee0003800000 */
[----:B------:R-:W1:Y:S02]  /*51c0*/  LDG.E.U8 R166, desc[UR38][R10.64+0x8] ;  /* 0x000008260aa67981 */ /* 0x000e64000c1e1100 */
[----:B-1----:R-:W-:-:S05]  /*51d0*/  PRMT R3, R166, 0x8880, RZ ;  /* 0x00008880a6037816 */ /* 0x002fca00000000ff */
[----:B------:R-:W-:-:S07]  /*51e0*/  IMAD R12, R3, R154, RZ ;  /* 0x0000009a030c7224 */ /* 0x000fce00078e02ff */
.L_x_72:
[----:B------:R-:W-:Y:S05]  /*51f0*/  BSYNC B1 ;  /* 0x0000000000017941 */ /* 0x000fea0003800000 */
.L_x_71:
[----:B-1----:R-:W-:Y:S01]  /*5200*/  @!P4 IMAD R3, R30, R155, R12 ;  /* 0x0000009b1e03c224 */ /* 0x002fe200078e020c */
[----:B------:R-:W-:Y:S04]  /*5210*/  BSSY B1, `(.L_x_73) ;  /* 0x0000006000017945 */ /* 0x000fe80003800000 */
[----:B------:R1:W-:Y:S01]  /*5220*/  @!P4 STG.E.U8 desc[UR38][R6.64+0x8], R3 ;  /* 0x000008030600c986 */ /* 0x0003e2000c101126 */
[----:B------:R-:W-:Y:S05]  /*5230*/  @P3 BRA `(.L_x_74) ;  /* 0x00000000000c3947 */ /* 0x000fea0003800000 */
[----:B------:R-:W1:Y:S02]  /*5240*/  LDG.E.U8 R166, desc[UR38][R10.64+0x9] ;  /* 0x000009260aa67981 */ /* 0x000e64000c1e1100 */
[----:B-1----:R-:W-:-:S05]  /*5250*/  PRMT R3, R166, 0x8880, RZ ;  /* 0x00008880a6037816 */ /* 0x002fca00000000ff */
[----:B------:R-:W-:-:S07]  /*5260*/  IMAD R12, R3, R154, RZ ;  /* 0x0000009a030c7224 */ /* 0x000fce00078e02ff */
.L_x_74:
[----:B------:R-:W-:Y:S05]  /*5270*/  BSYNC B1 ;  /* 0x0000000000017941 */ /* 0x000fea0003800000 */
.L_x_73:
[----:B------:R-:W-:Y:S01]  /*5280*/  @!P3 IMAD R31, R31, R155, R12 ;  /* 0x0000009b1f1fb224 */ /* 0x000fe200078e020c */
[----:B------:R-:W-:Y:S04]  /*5290*/  BSSY B1, `(.L_x_75) ;  /* 0x0000006000017945 */ /* 0x000fe80003800000 */
[----:B------:R0:W-:Y:S01]  /*52a0*/  @!P3 STG.E.U8 desc[UR38][R6.64+0x9], R31 ;  /* 0x0000091f0600b986 */ /* 0x0001e2000c101126 */
[----:B------:R-:W-:Y:S05]  /*52b0*/  @P5 BRA `(.L_x_76) ;  /* 0x00000000000c5947 */ /* 0x000fea0003800000 */
[----:B------:R-:W1:Y:S02]  /*52c0*/  LDG.E.U8 R166, desc[UR38][R8.64+0x10] ;  /* 0x0000102608a67981 */ /* 0x000e64000c1e1100 */
[----:B-1----:R-:W-:-:S05]  /*52d0*/  PRMT R3, R166, 0x8880, RZ ;  /* 0x00008880a6037816 */ /* 0x002fca00000000ff */
[----:B------:R-:W-:-:S07]  /*52e0*/  IMAD R12, R3, R154, RZ ;  /* 0x0000009a030c7224 */ /* 0x000fce00078e02ff */
.L_x_76:
[----:B------:R-:W-:Y:S05]  /*52f0*/  BSYNC B1 ;  /* 0x0000000000017941 */ /* 0x000fea0003800000 */
.L_x_75:
[----:B-1----:R-:W-:Y:S01]  /*5300*/  @!P5 IMAD R3, R32, R155, R12 ;  /* 0x0000009b2003d224 */ /* 0x002fe200078e020c */
[----:B------:R-:W-:Y:S04]  /*5310*/  BSSY B1, `(.L_x_77) ;  /* 0x0000006000017945 */ /* 0x000fe80003800000 */
[----:B------:R1:W-:Y:S01]  /*5320*/  @!P5 STG.E.U8 desc[UR38][R4.64+0x10], R3 ;  /* 0x000010030400d986 */ /* 0x0003e2000c101126 */
[----:B------:R-:W-:Y:S05]  /*5330*/  @P2 BRA `(.L_x_78) ;  /* 0x00000000000c2947 */ /* 0x000fea0003800000 */
[----:B------:R-:W1:Y:S02]  /*5340*/  LDG.E.U8 R166, desc[UR38][R8.64+0x11] ;  /* 0x0000112608a67981 */ /* 0x000e64000c1e1100 */
[----:B-1----:R-:W-:-:S05]  /*5350*/  PRMT R3, R166, 0x8880, RZ ;  /* 0x00008880a6037816 */ /* 0x002fca00000000ff */
[----:B------:R-:W-:-:S07]  /*5360*/  IMAD R12, R3, R154, RZ ;  /* 0x0000009a030c7224 */ /* 0x000fce00078e02ff */
.L_x_78:
[----:B------:R-:W-:Y:S05]  /*5370*/  BSYNC B1 ;  /* 0x0000000000017941 */ /* 0x000fea0003800000 */
.L_x_77:
        /* <DEDUP_REMOVED lines=11> */
.L_x_80:
[----:B------:R-:W-:Y:S05]  /*5430*/  BSYNC B1 ;  /* 0x0000000000017941 */ /* 0x000fea0003800000 */
.L_x_79:
[----:B-1----:R-:W-:Y:S01]  /*5440*/  @!P4 IMAD R3, R34, R155, R12 ;  /* 0x0000009b2203c224 */ /* 0x002fe200078e020c */
[----:B------:R-:W-:Y:S04]  /*5450*/  BSSY B1, `(.L_x_81) ;  /* 0x0000006000017945 */ /* 0x000fe80003800000 */
[----:B------:R1:W-:Y:S01]  /*5460*/  @!P4 STG.E.U8 desc[UR38][R6.64+0x10], R3 ;  /* 0x000010030600c986 */ /* 0x0003e2000c101126 */
[----:B------:R-:W-:Y:S05]  /*5470*/  @P3 BRA `(.L_x_82) ;  /* 0x00000000000c3947 */ /* 0x000fea0003800000 */
[----:B------:R-:W1:Y:S02]  /*5480*/  LDG.E.U8 R166, desc[UR38][R10.64+0x11] ;  /* 0x000011260aa67981 */ /* 0x000e64000c1e1100 */
[----:B-1----:R-:W-:-:S05]  /*5490*/  PRMT R3, R166, 0x8880, RZ ;  /* 0x00008880a6037816 */ /* 0x002fca00000000ff */
[----:B------:R-:W-:-:S07]  /*54a0*/  IMAD R12, R3, R154, RZ ;  /* 0x0000009a030c7224 */ /* 0x000fce00078e02ff */
.L_x_82:
[----:B------:R-:W-:Y:S05]  /*54b0*/  BSYNC B1 ;  /* 0x0000000000017941 */ /* 0x000fea0003800000 */
.L_x_81:
[----:B------:R-:W-:Y:S01]  /*54c0*/  @!P3 IMAD R35, R35, R155, R12 ;  /* 0x0000009b2323b224 */ /* 0x000fe200078e020c */
[----:B------:R-:W-:Y:S04]  /*54d0*/  BSSY B1, `(.L_x_83) ;  /* 0x0000006000017945 */ /* 0x000fe80003800000 */
[----:B------:R0:W-:Y:S01]  /*54e0*/  @!P3 STG.E.U8 desc[UR38][R6.64+0x11], R35 ;  /* 0x000011230600b986 */ /* 0x0001e2000c101126 */
[----:B------:R-:W-:Y:S05]  /*54f0*/  @P5 BRA `(.L_x_84) ;  /* 0x00000000000c5947 */ /* 0x000fea0003800000 */
[----:B------:R-:W1:Y:S02]  /*5500*/  LDG.E.U8 R166, desc[UR38][R8.64+0x18] ;  /* 0x0000182608a67981 */ /* 0x000e64000c1e1100 */
[----:B-1----:R-:W-:-:S05]  /*5510*/  PRMT R3, R166, 0x8880, RZ ;  /* 0x00008880a6037816 */ /* 0x002fca00000000ff */
[----:B------:R-:W-:-:S07]  /*5520*/  IMAD R12, R3, R154, RZ ;  /* 0x0000009a030c7224 */ /* 0x000fce00078e02ff */
.L_x_84:
[----:B------:R-:W-:Y:S05]  /*5530*/  BSYNC B1 ;  /* 0x0000000000017941 */ /* 0x000fea0003800000 */
.L_x_83:
[----:B-1----:R-:W-:Y:S01]  /*5540*/  @!P5 IMAD R3, R36, R155, R12 ;  /* 0x0000009b2403d224 */ /* 0x002fe200078e020c */
[----:B------:R-:W-:Y:S04]  /*5550*/  BSSY B1, `(.L_x_85) ;  /* 0x0000006000017945 */ /* 0x000fe80003800000 */
[----:B------:R1:W-:Y:S01]  /*5560*/  @!P5 STG.E.U8 desc[UR38][R4.64+0x18], R3 ;  /* 0x000018030400d986 */ /* 0x0003e2000c101126 */
[----:B------:R-:W-:Y:S05]  /*5570*/  @P2 BRA `(.L_x_86) ;  /* 0x00000000000c2947 */ /* 0x000fea0003800000 */
[----:B------:R-:W1:Y:S02]  /*5580*/  LDG.E.U8 R166, desc[UR38][R8.64+0x19] ;  /* 0x0000192608a67981 */ /* 0x000e64000c1e1100 */
[----:B-1----:R-:W-:-:S05]  /*5590*/  PRMT R3, R166, 0x8880, RZ ;  /* 0x00008880a6037816 */ /* 0x002fca00000000ff */
[----:B------:R-:W-:-:S07]  /*55a0*/  IMAD R12, R3, R154, RZ ;  /* 0x0000009a030c7224 */ /* 0x000fce00078e02ff */
.L_x_86:
[----:B------:R-:W-:Y:S05]  /*55b0*/  BSYNC B1 ;  /* 0x0000000000017941 */ /* 0x000fea0003800000 */
.L_x_85:
        /* <DEDUP_REMOVED lines=11> */
.L_x_88:
[----:B------:R-:W-:Y:S05]  /*5670*/  BSYNC B1 ;  /* 0x0000000000017941 */ /* 0x000fea0003800000 */
.L_x_87:
[----:B-1----:R-:W-:Y:S01]  /*5680*/  @!P4 IMAD R3, R38, R155, R12 ;  /* 0x0000009b2603c224 */ /* 0x002fe200078e020c */
[----:B------:R-:W-:Y:S04]  /*5690*/  BSSY B1, `(.L_x_89) ;  /* 0x0000006000017945 */ /* 0x000fe80003800000 */
[----:B------:R1:W-:Y:S01]  /*56a0*/  @!P4 STG.E.U8 desc[UR38][R6.64+0x18], R3 ;  /* 0x000018030600c986 */ /* 0x0003e2000c101126 */
[----:B------:R-:W-:Y:S05]  /*56b0*/  @P3 BRA `(.L_x_90) ;  /* 0x00000000000c3947 */ /* 0x000fea0003800000 */
[----:B------:R-:W1:Y:S02]  /*56c0*/  LDG.E.U8 R166, desc[UR38][R10.64+0x19] ;  /* 0x000019260aa67981 */ /* 0x000e64000c1e1100 */
[----:B-1----:R-:W-:-:S05]  /*56d0*/  PRMT R3, R166, 0x8880, RZ ;  /* 0x00008880a6037816 */ /* 0x002fca00000000ff */
[----:B------:R-:W-:-:S07]  /*56e0*/  IMAD R12, R3, R154, RZ ;  /* 0x0000009a030c7224 */ /* 0x000fce00078e02ff */
.L_x_90:
[----:B------:R-:W-:Y:S05]  /*56f0*/  BSYNC B1 ;  /* 0x0000000000017941 */ /* 0x000fea0003800000 */
.L_x_89:
[----:B------:R-:W-:Y:S01]  /*5700*/  @!P3 IMAD R39, R39, R155, R12 ;  /* 0x0000009b2727b224 */ /* 0x000fe200078e020c */
[----:B------:R-:W-:Y:S04]  /*5710*/  BSSY B1, `(.L_x_91) ;  /* 0x0000006000017945 */ /* 0x000fe80003800000 */
[----:B------:R0:W-:Y:S01]  /*5720*/  @!P3 STG.E.U8 desc[UR38][R6.64+0x19], R39 ;  /* 0x000019270600b986 */ /* 0x0001e2000c101126 */
[----:B------:R-:W-:Y:S05]  /*5730*/  @P5 BRA `(.L_x_92) ;  /* 0x00000000000c5947 */ /* 0x000fea0003800000 */
[----:B------:R-:W1:Y:S02]  /*5740*/  LDG.E.U8 R166, desc[UR38][R8.64+0x20] ;  /* 0x0000202608a67981 */ /* 0x000e64000c1e1100 */
[----:B-1----:R-:W-:-:S05]  /*5750*/  PRMT R3, R166, 0x8880, RZ ;  /* 0x00008880a6037816 */ /* 0x002fca00000000ff */
[----:B------:R-:W-:-:S07]  /*5760*/  IMAD R12, R3, R154, RZ ;  /* 0x0000009a030c7224 */ /* 0x000fce00078e02ff */
.L_x_92:
[----:B------:R-:W-:Y:S05]  /*5770*/  BSYNC B1 ;  /* 0x0000000000017941 */ /* 0x000fea0003800000 */
.L_x_91:
[----:B-1----:R-:W-:Y:S01]  /*5780*/  @!P5 IMAD R3, R40, R155, R12 ;  /* 0x0000009b2803d224 */ /* 0x002fe200078e020c */
[----:B------:R-:W-:Y:S04]  /*5790*/  BSSY B1, `(.L_x_93) ;  /* 0x0000006000017945 */ /* 0x000fe80003800000 */
[----:B------:R1:W-:Y:S01]  /*57a0*/  @!P5 STG.E.U8 desc[UR38][R4.64+0x20], R3 ;  /* 0x000020030400d986 */ /* 0x0003e2000c101126 */
[----:B------:R-:W-:Y:S05]  /*57b0*/  @P2 BRA `(.L_x_94) ;  /* 0x00000000000c2947 */ /* 0x000fea0003800000 */
[----:B------:R-:W1:Y:S02]  /*57c0*/  LDG.E.U8 R166, desc[UR38][R8.64+0x21] ;  /* 0x0000212608a67981 */ /* 0x000e64000c1e1100 */
[----:B-1----:R-:W-:-:S05]  /*57d0*/  PRMT R3, R166, 0x8880, RZ ;  /* 0x00008880a6037816 */ /* 0x002fca00000000ff */
[----:B------:R-:W-:-:S07]  /*57e0*/  IMAD R12, R3, R154, RZ ;  /* 0x0000009a030c7224 */ /* 0x000fce00078e02ff */
.L_x_94:
[----:B------:R-:W-:Y:S05]  /*57f0*/  BSYNC B1 ;  /* 0x0000000000017941 */ /* 0x000fea0003800000 */
.L_x_93:
        /* <DEDUP_REMOVED lines=11> */
.L_x_96:
[----:B------:R-:W-:Y:S05]  /*58b0*/  BSYNC B1 ;  /* 0x0000000000017941 */ /* 0x000fea0003800000 */
.L_x_95:
[----:B-1----:R-:W-:Y:S01]  /*58c0*/  @!P4 IMAD R3, R42, R155, R12 ;  /* 0x0000009b2a03c224 */ /* 0x002fe200078e020c */
[----:B------:R-:W-:Y:S04]  /*58d0*/  BSSY B1, `(.L_x_97) ;  /* 0x0000006000017945 */ /* 0x000fe80003800000 */
[----:B------:R1:W-:Y:S01]  /*58e0*/  @!P4 STG.E.U8 desc[UR38][R6.64+0x20], R3 ;  /* 0x000020030600c986 */ /* 0x0003e2000c101126 */
[----:B------:R-:W-:Y:S05]  /*58f0*/  @P3 BRA `(.L_x_98) ;  /* 0x00000000000c3947 */ /* 0x000fea0003800000 */
[----:B------:R-:W1:Y:S02]  /*5900*/  LDG.E.U8 R166, desc[UR38][R10.64+0x21] ;  /* 0x000021260aa67981 */ /* 0x000e64000c1e1100 */
[----:B-1----:R-:W-:-:S05]  /*5910*/  PRMT R3, R166, 0x8880, RZ ;  /* 0x00008880a6037816 */ /* 0x002fca00000000ff */
[----:B------:R-:W-:-:S07]  /*5920*/  IMAD R12, R3, R154, RZ ;  /* 0x0000009a030c7224 */ /* 0x000fce00078e02ff */
.L_x_98:
[----:B------:R-:W-:Y:S05]  /*5930*/  BSYNC B1 ;  /* 0x0000000000017941 */ /* 0x000fea0003800000 */
.L_x_97:
[----:B------:R-:W-:Y:S01]  /*5940*/  @!P3 IMAD R43, R43, R155, R12 ;  /* 0x0000009b2b2bb224 */ /* 0x000fe200078e020c */
[----:B------:R-:W-:Y:S04]  /*5950*/  BSSY B1, `(.L_x_99) ;  /* 0x0000006000017945 */ /* 0x000fe80003800000 */
[----:B------:R0:W-:Y:S01]  /*5960*/  @!P3 STG.E.U8 desc[UR38][R6.64+0x21], R43 ;  /* 0x0000212b0600b986 */ /* 0x0001e2000c101126 */
[----:B------:R-:W-:Y:S05]  /*5970*/  @P5 BRA `(.L_x_100) ;  /* 0x00000000000c5947 */ /* 0x000fea0003800000 */
[----:B------:R-:W1:Y:S02]  /*5980*/  LDG.E.U8 R166, desc[UR38][R8.64+0x28] ;  /* 0x0000282608a67981 */ /* 0x000e64000c1e1100 */
[----:B-1----:R-:W-:-:S05]  /*5990*/  PRMT R3, R166, 0x8880, RZ ;  /* 0x00008880a6037816 */ /* 0x002fca00000000ff */
[----:B------:R-:W-:-:S07]  /*59a0*/  IMAD R12, R3, R154, RZ ;  /* 0x0000009a030c7224 */ /* 0x000fce00078e02ff */
.L_x_100:
[----:B------:R-:W-:Y:S05]  /*59b0*/  BSYNC B1 ;  /* 0x0000000000017941 */ /* 0x000fea0003800000 */
.L_x_99:
[----:B-1----:R-:W-:Y:S01]  /*59c0*/  @!P5 IMAD R3, R44, R155, R12 ;  /* 0x0000009b2c03d224 */ /* 0x002fe200078e020c */
[----:B------:R-:W-:Y:S04]  /*59d0*/  BSSY B1, `(.L_x_101) ;  /* 0x0000006000017945 */ /* 0x000fe80003800000 */
[----:B------:R1:W-:Y:S01]  /*59e0*/  @!P5 STG.E.U8 desc[UR38][R4.64+0x28], R3 ;  /* 0x000028030400d986 */ /* 0x0003e2000c101126 */
[----:B------:R-:W-:Y:S05]  /*59f0*/  @P2 BRA `(.L_x_102) ;  /* 0x00000000000c2947 */ /* 0x000fea0003800000 */
[----:B------:R-:W1:Y:S02]  /*5a00*/  LDG.E.U8 R166, desc[UR38][R8.64+0x29] ;  /* 0x0000292608a67981 */ /* 0x000e64000c1e1100 */
[----:B-1----:R-:W-:-:S05]  /*5a10*/  PRMT R3, R166, 0x8880, RZ ;  /* 0x00008880a6037816 */ /* 0x002fca00000000ff */
[----:B------:R-:W-:-:S07]  /*5a20*/  IMAD R12, R3, R154, RZ ;  /* 0x0000009a030c7224 */ /* 0x000fce00078e02ff */
.L_x_102:
[----:B------:R-:W-:Y:S05]  /*5a30*/  BSYNC B1 ;  /* 0x0000000000017941 */ /* 0x000fea0003800000 */
.L_x_101:
        /* <DEDUP_REMOVED lines=11> */
.L_x_104:
[----:B------:R-:W-:Y:S05]  /*5af0*/  BSYNC B1 ;  /* 0x0000000000017941 */ /* 0x000fea0003800000 */
.L_x_103:
[----:B-1----:R-:W-:Y:S01]  /*5b00*/  @!P4 IMAD R3, R46, R155, R12 ;  /* 0x0000009b2e03c224 */ /* 0x002fe200078e020c */
[----:B------:R-:W-:Y:S04]  /*5b10*/  BSSY B1, `(.L_x_105) ;  /* 0x0000006000017945 */ /* 0x000fe80003800000 */
[----:B------:R1:W-:Y:S01]  /*5b20*/  @!P4 STG.E.U8 desc[UR38][R6.64+0x28], R3 ;  /* 0x000028030600c986 */ /* 0x0003e2000c101126 */
[----:B------:R-:W-:Y:S05]  /*5b30*/  @P3 BRA `(.L_x_106) ;  /* 0x00000000000c3947 */ /* 0x000fea0003800000 */
[----:B------:R-:W1:Y:S02]  /*5b40*/  LDG.E.U8 R166, desc[UR38][R10.64+0x29] ;  /* 0x000029260aa67981 */ /* 0x000e64000c1e1100 */
[----:B-1----:R-:W-:-:S05]  /*5b50*/  PRMT R3, R166, 0x8880, RZ ;  /* 0x00008880a6037816 */ /* 0x002fca00000000ff */
[----:B------:R-:W-:-:S07]  /*5b60*/  IMAD R12, R3, R154, RZ ;  /* 0x0000009a030c7224 */ /* 0x000fce00078e02ff */
.L_x_106:
[----:B------:R-:W-:Y:S05]  /*5b70*/  BSYNC B1 ;  /* 0x0000000000017941 */ /* 0x000fea0003800000 */
.L_x_105:
[----:B------:R-:W-:Y:S01]  /*5b80*/  @!P3 IMAD R47, R47, R155, R12 ;  /* 0x0000009b2f2fb224 */ /* 0x000fe200078e020c */
[----:B------:R-:W-:Y:S04]  /*5b90*/  BSSY B1, `(.L_x_107) ;  /* 0x0000006000017945 */ /* 0x000fe80003800000 */
[----:B------:R0:W-:Y:S01]  /*5ba0*/  @!P3 STG.E.U8 desc[UR38][R6.64+0x29], R47 ;  /* 0x0000292f0600b986 */ /* 0x0001e2000c101126 */
[----:B------:R-:W-:Y:S05]  /*5bb0*/  @P5 BRA `(.L_x_108) ;  /* 0x00000000000c5947 */ /* 0x000fea0003800000 */
[----:B------:R-:W1:Y:S02]  /*5bc0*/  LDG.E.U8 R166, desc[UR38][R8.64+0x30] ;  /* 0x0000302608a67981 */ /* 0x000e64000c1e1100 */
[----:B-1----:R-:W-:-:S05]  /*5bd0*/  PRMT R3, R166, 0x8880, RZ ;  /* 0x00008880a6037816 */ /* 0x002fca00000000ff */
[----:B------:R-:W-:-:S07]  /*5be0*/  IMAD R12, R3, R154, RZ ;  /* 0x0000009a030c7224 */ /* 0x000fce00078e02ff */
.L_x_108:
[----:B------:R-:W-:Y:S05]  /*5bf0*/  BSYNC B1 ;  /* 0x0000000000017941 */ /* 0x000fea0003800000 */
.L_x_107:
[----:B-1----:R-:W-:Y:S01]  /*5c00*/  @!P5 IMAD R3, R48, R155, R12 ;  /* 0x0000009b3003d224 */ /* 0x002fe200078e020c */
[----:B------:R-:W-:Y:S04]  /*5c10*/  BSSY B1, `(.L_x_109) ;  /* 0x0000006000017945 */ /* 0x000fe80003800000 */
[----:B------:R1:W-:Y:S01]  /*5c20*/  @!P5 STG.E.U8 desc[UR38][R4.64+0x30], R3 ;  /* 0x000030030400d986 */ /* 0x0003e2000c101126 */
[----:B------:R-:W-:Y:S05]  /*5c30*/  @P2 BRA `(.L_x_110) ;  /* 0x00000000000c2947 */ /* 0x000fea0003800000 */
[----:B------:R-:W1:Y:S02]  /*5c40*/  LDG.E.U8 R166, desc[UR38][R8.64+0x31] ;  /* 0x0000312608a67981 */ /* 0x000e64000c1e1100 */
[----:B-1----:R-:W-:-:S05]  /*5c50*/  PRMT R3, R166, 0x8880, RZ ;  /* 0x00008880a6037816 */ /* 0x002fca00000000ff */
[----:B------:R-:W-:-:S07]  /*5c60*/  IMAD R12, R3, R154, RZ ;  /* 0x0000009a030c7224 */ /* 0x000fce00078e02ff */
.L_x_110:
[----:B------:R-:W-:Y:S05]  /*5c70*/  BSYNC B1 ;  /* 0x0000000000017941 */ /* 0x000fea0003800000 */
.L_x_109:
        /* <DEDUP_REMOVED lines=11> */
.L_x_112:
[----:B------:R-:W-:Y:S05]  /*5d30*/  BSYNC B1 ;  /* 0x0000000000017941 */ /* 0x000fea0003800000 */
.L_x_111:
[----:B-1----:R-:W-:Y:S01]  /*5d40*/  @!P4 IMAD R3, R50, R155, R12 ;  /* 0x0000009b3203c224 */ /* 0x002fe200078e020c */
[----:B------:R-:W-:Y:S04]  /*5d50*/  BSSY B1, `(.L_x_113) ;  /* 0x0000006000017945 */ /* 0x000fe80003800000 */
[----:B------:R1:W-:Y:S01]  /*5d60*/  @!P4 STG.E.U8 desc[UR38][R6.64+0x30], R3 ;  /* 0x000030030600c986 */ /* 0x0003e2000c101126 */
[----:B------:R-:W-:Y:S05]  /*5d70*/  @P3 BRA `(.L_x_114) ;  /* 0x00000000000c3947 */ /* 0x000fea0003800000 */
[----:B------:R-:W1:Y:S02]  /*5d80*/  LDG.E.U8 R166, desc[UR38][R10.64+0x31] ;  /* 0x000031260aa67981 */ /* 0x000e64000c1e1100 */
[----:B-1----:R-:W-:-:S05]  /*5d90*/  PRMT R3, R166, 0x8880, RZ ;  /* 0x00008880a6037816 */ /* 0x002fca00000000ff */
[----:B------:R-:W-:-:S07]  /*5da0*/  IMAD R12, R3, R154, RZ ;  /* 0x0000009a030c7224 */ /* 0x000fce00078e02ff */
.L_x_114:
[----:B------:R-:W-:Y:S05]  /*5db0*/  BSYNC B1 ;  /* 0x0000000000017941 */ /* 0x000fea0003800000 */
.L_x_113:
[----:B------:R-:W-:Y:S01]  /*5dc0*/  @!P3 IMAD R51, R51, R155, R12 ;  /* 0x0000009b3333b224 */ /* 0x000fe200078e020c */
[----:B------:R-:W-:Y:S04]  /*5dd0*/  BSSY B1, `(.L_x_115) ;  /* 0x0000006000017945 */ /* 0x000fe80003800000 */
[----:B------:R0:W-:Y:S01]  /*5de0*/  @!P3 STG.E.U8 desc[UR38][R6.64+0x31], R51 ;  /* 0x000031330600b986 */ /* 0x0001e2000c101126 */
[----:B------:R-:W-:Y:S05]  /*5df0*/  @P5 BRA `(.L_x_116) ;  /* 0x00000000000c5947 */ /* 0x000fea0003800000 */
[----:B------:R-:W1:Y:S02]  /*5e00*/  LDG.E.U8 R166, desc[UR38][R8.64+0x38] ;  /* 0x0000382608a67981 */ /* 0x000e64000c1e1100 */
[----:B-1----:R-:W-:-:S05]  /*5e10*/  PRMT R3, R166, 0x8880, RZ ;  /* 0x00008880a6037816 */ /* 0x002fca00000000ff */
[----:B------:R-:W-:-:S07]  /*5e20*/  IMAD R12, R3, R154, RZ ;  /* 0x0000009a030c7224 */ /* 0x000fce00078e02ff */
.L_x_116:
[----:B------:R-:W-:Y:S05]  /*5e30*/  BSYNC B1 ;  /* 0x0000000000017941 */ /* 0x000fea0003800000 */
.L_x_115:
[----:B-1----:R-:W-:Y:S01]  /*5e40*/  @!P5 IMAD R3, R52, R155, R12 ;  /* 0x0000009b3403d224 */ /* 0x002fe200078e020c */
[----:B------:R-:W-:Y:S04]  /*5e50*/  BSSY B1, `(.L_x_117) ;  /* 0x0000006000017945 */ /* 0x000fe80003800000 */
[----:B------:R1:W-:Y:S01]  /*5e60*/  @!P5 STG.E.U8 desc[UR38][R4.64+0x38], R3 ;  /* 0x000038030400d986 */ /* 0x0003e2000c101126 */
[----:B------:R-:W-:Y:S05]  /*5e70*/  @P2 BRA `(.L_x_118) ;  /* 0x00000000000c2947 */ /* 0x000fea0003800000 */
[----:B------:R-:W1:Y:S02]  /*5e80*/  LDG.E.U8 R166, desc[UR38][R8.64+0x39] ;  /* 0x0000392608a67981 */ /* 0x000e64000c1e1100 */
[----:B-1----:R-:W-:-:S05]  /*5e90*/  PRMT R3, R166, 0x8880, RZ ;  /* 0x00008880a6037816 */ /* 0x002fca00000000ff */
[----:B------:R-:W-:-:S07]  /*5ea0*/  IMAD R12, R3, R154, RZ ;  /* 0x0000009a030c7224 */ /* 0x000fce00078e02ff */
.L_x_118:
[----:B------:R-:W-:Y:S05]  /*5eb0*/  BSYNC B1 ;  /* 0x0000000000017941 */ /* 0x000fea0003800000 */
.L_x_117:
        /* <DEDUP_REMOVED lines=11> */
.L_x_120:
[----:B------:R-:W-:Y:S05]  /*5f70*/  BSYNC B1 ;  /* 0x0000000000017941 */ /* 0x000fea0003800000 */
.L_x_119:
[----:B-1----:R-:W-:Y:S01]  /*5f80*/  @!P4 IMAD R3, R54, R155, R12 ;  /* 0x0000009b3603c224 */ /* 0x002fe200078e020c */
[----:B------:R-:W-:Y:S04]  /*5f90*/  BSSY B1, `(.L_x_121) ;  /* 0x0000006000017945 */ /* 0x000fe80003800000 */
[----:B------:R1:W-:Y:S01]  /*5fa0*/  @!P4 STG.E.U8 desc[UR38][R6.64+0x38], R3 ;  /* 0x000038030600c986 */ /* 0x0003e2000c101126 */
[----:B------:R-:W-:Y:S05]  /*5fb0*/  @P3 BRA `(.L_x_122) ;  /* 0x00000000000c3947 */ /* 0x000fea0003800000 */
[----:B------:R-:W1:Y:S02]  /*5fc0*/  LDG.E.U8 R166, desc[UR38][R10.64+0x39] ;  /* 0x000039260aa67981 */ /* 0x000e64000c1e1100 */
[----:B-1----:R-:W-:-:S05]  /*5fd0*/  PRMT R3, R166, 0x8880, RZ ;  /* 0x00008880a6037816 */ /* 0x002fca00000000ff */
[----:B------:R-:W-:-:S07]  /*5fe0*/  IMAD R12, R3, R154, RZ ;  /* 0x0000009a030c7224 */ /* 0x000fce00078e02ff */
.L_x_122:
[----:B------:R-:W-:Y:S05]  /*5ff0*/  BSYNC B1 ;  /* 0x0000000000017941 */ /* 0x000fea0003800000 */
.L_x_121:
[----:B------:R-:W-:Y:S01]  /*6000*/  @!P3 IMAD R55, R55, R155, R12 ;  /* 0x0000009b3737b224 */ /* 0x000fe200078e020c */
[----:B------:R-:W-:Y:S04]  /*6010*/  BSSY B1, `(.L_x_123) ;  /* 0x0000006000017945 */ /* 0x000fe80003800000 */
[----:B------:R0:W-:Y:S01]  /*6020*/  @!P3 STG.E.U8 desc[UR38][R6.64+0x39], R55 ;  /* 0x000039370600b986 */ /* 0x0001e2000c101126 */
[----:B------:R-:W-:Y:S05]  /*6030*/  @P5 BRA `(.L_x_124) ;  /* 0x00000000000c5947 */ /* 0x000fea0003800000 */
[----:B------:R-:W1:Y:S02]  /*6040*/  LDG.E.U8 R166, desc[UR38][R8.64+0x40] ;  /* 0x0000402608a67981 */ /* 0x000e64000c1e1100 */
[----:B-1----:R-:W-:-:S05]  /*6050*/  PRMT R3, R166, 0x8880, RZ ;  /* 0x00008880a6037816 */ /* 0x002fca00000000ff */
[----:B------:R-:W-:-:S07]  /*6060*/  IMAD R12, R3, R154, RZ ;  /* 0x0000009a030c7224 */ /* 0x000fce00078e02ff */
.L_x_124:
[----:B------:R-:W-:Y:S05]  /*6070*/  BSYNC B1 ;  /* 0x0000000000017941 */ /* 0x000fea0003800000 */
.L_x_123:
[----:B-1----:R-:W-:Y:S01]  /*6080*/  @!P5 IMAD R3, R56, R155, R12 ;  /* 0x0000009b3803d224 */ /* 0x002fe200078e020c */
[----:B------:R-:W-:Y:S04]  /*6090*/  BSSY B1, `(.L_x_125) ;  /* 0x0000006000017945 */ /* 0x000fe80003800000 */
[----:B------:R1:W-:Y:S01]  /*60a0*/  @!P5 STG.E.U8 desc[UR38][R4.64+0x40], R3 ;  /* 0x000040030400d986 */ /* 0x0003e2000c101126 */
[----:B------:R-:W-:Y:S05]  /*60b0*/  @P2 BRA `(.L_x_126) ;  /* 0x00000000000c2947 */ /* 0x000fea0003800000 */
[----:B------:R-:W1:Y:S02]  /*60c0*/  LDG.E.U8 R166, desc[UR38][R8.64+0x41] ;  /* 0x0000412608a67981 */ /* 0x000e64000c1e1100 */
[----:B-1----:R-:W-:-:S05]  /*60d0*/  PRMT R3, R166, 0x8880, RZ ;  /* 0x00008880a6037816 */ /* 0x002fca00000000ff */
[----:B------:R-:W-:-:S07]  /*60e0*/  IMAD R12, R3, R154, RZ ;  /* 0x0000009a030c7224 */ /* 0x000fce00078e02ff */
.L_x_126:
[----:B------:R-:W-:Y:S05]  /*60f0*/  BSYNC B1 ;  /* 0x0000000000017941 */ /* 0x000fea0003800000 */
.L_x_125:
        /* <DEDUP_REMOVED lines=11> */
.L_x_128:
[----:B------:R-:W-:Y:S05]  /*61b0*/  BSYNC B1 ;  /* 0x0000000000017941 */ /* 0x000fea0003800000 */
.L_x_127:
[----:B-1----:R-:W-:Y:S01]  /*61c0*/  @!P4 IMAD R3, R58, R155, R12 ;  /* 0x0000009b3a03c224 */ /* 0x002fe200078e020c */
[----:B------:R-:W-:Y:S04]  /*61d0*/  BSSY B1, `(.L_x_129) ;  /* 0x0000006000017945 */ /* 0x000fe80003800000 */
[----:B------:R1:W-:Y:S01]  /*61e0*/  @!P4 STG.E.U8 desc[UR38][R6.64+0x40], R3 ;  /* 0x000040030600c986 */ /* 0x0003e2000c101126 */
[----:B------:R-:W-:Y:S05]  /*61f0*/  @P3 BRA `(.L_x_130) ;  /* 0x00000000000c3947 */ /* 0x000fea0003800000 */
[----:B------:R-:W1:Y:S02]  /*6200*/  LDG.E.U8 R166, desc[UR38][R10.64+0x41] ;  /* 0x000041260aa67981 */ /* 0x000e64000c1e1100 */
[----:B-1----:R-:W-:-:S05]  /*6210*/  PRMT R3, R166, 0x8880, RZ ;  /* 0x00008880a6037816 */ /* 0x002fca00000000ff */
[----:B------:R-:W-:-:S07]  /*6220*/  IMAD R12, R3, R154, RZ ;  /* 0x0000009a030c7224 */ /* 0x000fce00078e02ff */
.L_x_130:
[----:B------:R-:W-:Y:S05]  /*6230*/  BSYNC B1 ;  /* 0x0000000000017941 */ /* 0x000fea0003800000 */
.L_x_129:
[----:B------:R-:W-:Y:S01]  /*6240*/  @!P3 IMAD R59, R59, R155, R12 ;  /* 0x0000009b3b3bb224 */ /* 0x000fe200078e020c */
[----:B------:R-:W-:Y:S04]  /*6250*/  BSSY B1, `(.L_x_131) ;  /* 0x0000006000017945 */ /* 0x000fe80003800000 */
[----:B------:R0:W-:Y:S01]  /*6260*/  @!P3 STG.E.U8 desc[UR38][R6.64+0x41], R59 ;  /* 0x0000413b0600b986 */ /* 0x0001e2000c101126 */
[----:B------:R-:W-:Y:S05]  /*6270*/  @P5 BRA `(.L_x_132) ;  /* 0x00000000000c5947 */ /* 0x000fea0003800000 */
[----:B------:R-:W1:Y:S02]  /*6280*/  LDG.E.U8 R166, desc[UR38][R8.64+0x48] ;  /* 0x0000482608a67981 */ /* 0x000e64000c1e1100 */
[----:B-1----:R-:W-:-:S05]  /*6290*/  PRMT R3, R166, 0x8880, RZ ;  /* 0x00008880a6037816 */ /* 0x002fca00000000ff */
[----:B------:R-:W-:-:S07]  /*62a0*/  IMAD R12, R3, R154, RZ ;  /* 0x0000009a030c7224 */ /* 0x000fce00078e02ff */
.L_x_132:
[----:B------:R-:W-:Y:S05]  /*62b0*/  BSYNC B1 ;  /* 0x0000000000017941 */ /* 0x000fea0003800000 */
.L_x_131:
[----:B-1----:R-:W-:Y:S01]  /*62c0*/  @!P5 IMAD R3, R60, R155, R12 ;  /* 0x0000009b3c03d224 */ /* 0x002fe200078e020c */
[----:B------:R-:W-:Y:S04]  /*62d0*/  BSSY B1, `(.L_x_133) ;  /* 0x0000006000017945 */ /* 0x000fe80003800000 */
[----:B------:R1:W-:Y:S01]  /*62e0*/  @!P5 STG.E.U8 desc[UR38][R4.64+0x48], R3 ;  /* 0x000048030400d986 */ /* 0x0003e2000c101126 */
[----:B------:R-:W-:Y:S05]  /*62f0*/  @P2 BRA `(.L_x_134) ;  /* 0x00000000000c2947 */ /* 0x000fea0003800000 */
[----:B------:R-:W1:Y:S02]  /*6300*/  LDG.E.U8 R166, desc[UR38][R8.64+0x49] ;  /* 0x0000492608a67981 */ /* 0x000e64000c1e1100 */
[----:B-1----:R-:W-:-:S05]  /*6310*/  PRMT R3, R166, 0x8880, RZ ;  /* 0x00008880a6037816 */ /* 0x002fca00000000ff */
[----:B------:R-:W-:-:S07]  /*6320*/  IMAD R12, R3, R154, RZ ;  /* 0x0000009a030c7224 */ /* 0x000fce00078e02ff */
.L_x_134:
[----:B------:R-:W-:Y:S05]  /*6330*/  BSYNC B1 ;  /* 0x0000000000017941 */ /* 0x000fea0003800000 */
.L_x_133:
        /* <DEDUP_REMOVED lines=11> */
.L_x_136:
[----:B------:R-:W-:Y:S05]  /*63f0*/  BSYNC B1 ;  /* 0x0000000000017941 */ /* 0x000fea0003800000 */
.L_x_135:
[----:B-1----:R-:W-:Y:S01]  /*6400*/  @!P4 IMAD R3, R62, R155, R12 ;  /* 0x0000009b3e03c224 */ /* 0x002fe200078e020c */
[----:B------:R-:W-:Y:S04]  /*6410*/  BSSY B1, `(.L_x_137) ;  /* 0x0000006000017945 */ /* 0x000fe80003800000 */
[----:B------:R1:W-:Y:S01]  /*6420*/  @!P4 STG.E.U8 desc[UR38][R6.64+0x48], R3 ;  /* 0x000048030600c986 */ /* 0x0003e2000c101126 */
[----:B------:R-:W-:Y:S05]  /*6430*/  @P3 BRA `(.L_x_138) ;  /* 0x00000000000c3947 */ /* 0x000fea0003800000 */
[----:B------:R-:W1:Y:S02]  /*6440*/  LDG.E.U8 R166, desc[UR38][R10.64+0x49] ;  /* 0x000049260aa67981 */ /* 0x000e64000c1e1100 */
[----:B-1----:R-:W-:-:S05]  /*6450*/  PRMT R3, R166, 0x8880, RZ ;  /* 0x00008880a6037816 */ /* 0x002fca00000000ff */
[----:B------:R-:W-:-:S07]  /*6460*/  IMAD R12, R3, R154, RZ ;  /* 0x0000009a030c7224 */ /* 0x000fce00078e02ff */
.L_x_138:
[----:B------:R-:W-:Y:S05]  /*6470*/  BSYNC B1 ;  /* 0x0000000000017941 */ /* 0x000fea0003800000 */
.L_x_137:
[----:B------:R-:W-:Y:S01]  /*6480*/  @!P3 IMAD R63, R63, R155, R12 ;  /* 0x0000009b3f3fb224 */ /* 0x000fe200078e020c */
[----:B------:R-:W-:Y:S04]  /*6490*/  BSSY B1, `(.L_x_139) ;  /* 0x0000006000017945 */ /* 0x000fe80003800000 */
[----:B------:R0:W-:Y:S01]  /*64a0*/  @!P3 STG.E.U8 desc[UR38][R6.64+0x49], R63 ;  /* 0x0000493f0600b986 */ /* 0x0001e2000c101126 */
[----:B------:R-:W-:Y:S05]  /*64b0*/  @P5 BRA `(.L_x_140) ;  /* 0x00000000000c5947 */ /* 0x000fea0003800000 */
[----:B------:R-:W1:Y:S02]  /*64c0*/  LDG.E.U8 R166, desc[UR38][R8.64+0x50] ;  /* 0x0000502608a67981 */ /* 0x000e64000c1e1100 */
[----:B-1----:R-:W-:-:S05]  /*64d0*/  PRMT R3, R166, 0x8880, RZ ;  /* 0x00008880a6037816 */ /* 0x002fca00000000ff */
[----:B------:R-:W-:-:S07]  /*64e0*/  IMAD R12, R3, R154, RZ ;  /* 0x0000009a030c7224 */ /* 0x000fce00078e02ff */
.L_x_140:
[----:B------:R-:W-:Y:S05]  /*64f0*/  BSYNC B1 ;  /* 0x0000000000017941 */ /* 0x000fea0003800000 */
.L_x_139:
[----:B-1----:R-:W-:Y:S01]  /*6500*/  @!P5 IMAD R3, R64, R155, R12 ;  /* 0x0000009b4003d224 */ /* 0x002fe200078e020c */
[----:B------:R-:W-:Y:S04]  /*6510*/  BSSY B1, `(.L_x_141) ;  /* 0x0000006000017945 */ /* 0x000fe80003800000 */
[----:B------:R1:W-:Y:S01]  /*6520*/  @!P5 STG.E.U8 desc[UR38][R4.64+0x50], R3 ;  /* 0x000050030400d986 */ /* 0x0003e2000c101126 */
[----:B------:R-:W-:Y:S05]  /*6530*/  @P2 BRA `(.L_x_142) ;  /* 0x00000000000c2947 */ /* 0x000fea0003800000 */
[----:B------:R-:W1:Y:S02]  /*6540*/  LDG.E.U8 R166, desc[UR38][R8.64+0x51] ;  /* 0x0000512608a67981 */ /* 0x000e64000c1e1100 */
[----:B-1----:R-:W-:-:S05]  /*6550*/  PRMT R3, R166, 0x8880, RZ ;  /* 0x00008880a6037816 */ /* 0x002fca00000000ff */
[----:B------:R-:W-:-:S07]  /*6560*/  IMAD R12, R3, R154, RZ ;  /* 0x0000009a030c7224 */ /* 0x000fce00078e02ff */
.L_x_142:
[----:B------:R-:W-:Y:S05]  /*6570*/  BSYNC B1 ;  /* 0x0000000000017941 */ /* 0x000fea0003800000 */
.L_x_141:
        /* <DEDUP_REMOVED lines=11> */
.L_x_144:
[----:B------:R-:W-:Y:S05]  /*6630*/  BSYNC B1 ;  /* 0x0000000000017941 */ /* 0x000fea0003800000 */
.L_x_143:
[----:B-1----:R-:W-:Y:S01]  /*6640*/  @!P4 IMAD R3, R66, R155, R12 ;  /* 0x0000009b4203c224 */ /* 0x002fe200078e020c */
[----:B------:R-:W-:Y:S04]  /*6650*/  BSSY B1, `(.L_x_145) ;  /* 0x0000006000017945 */ /* 0x000fe80003800000 */
[----:B------:R1:W-:Y:S01]  /*6660*/  @!P4 STG.E.U8 desc[UR38][R6.64+0x50], R3 ;  /* 0x000050030600c986 */ /* 0x0003e2000c101126 */
[----:B------:R-:W-:Y:S05]  /*6670*/  @P3 BRA `(.L_x_146) ;  /* 0x00000000000c3947 */ /* 0x000fea0003800000 */
[----:B------:R-:W1:Y:S02]  /*6680*/  LDG.E.U8 R166, desc[UR38][R10.64+0x51] ;  /* 0x000051260aa67981 */ /* 0x000e64000c1e1100 */
[----:B-1----:R-:W-:-:S05]  /*6690*/  PRMT R3, R166, 0x8880, RZ ;  /* 0x00008880a6037816 */ /* 0x002fca00000000ff */
[----:B------:R-:W-:-:S07]  /*66a0*/  IMAD R12, R3, R154, RZ ;  /* 0x0000009a030c7224 */ /* 0x000fce00078e02ff */
.L_x_146:
[----:B------:R-:W-:Y:S05]  /*66b0*/  BSYNC B1 ;  /* 0x0000000000017941 */ /* 0x000fea0003800000 */
.L_x_145:
[----:B------:R-:W-:Y:S01]  /*66c0*/  @!P3 IMAD R67, R67, R155, R12 ;  /* 0x0000009b4343b224 */ /* 0x000fe200078e020c */
[----:B------:R-:W-:Y:S04]  /*66d0*/  BSSY B1, `(.L_x_147) ;  /* 0x0000006000017945 */ /* 0x000fe80003800000 */
[----:B------:R0:W-:Y:S01]  /*66e0*/  @!P3 STG.E.U8 desc[UR38][R6.64+0x51], R67 ;  /* 0x000051430600b986 */ /* 0x0001e2000c101126 */
[----:B------:R-:W-:Y:S05]  /*66f0*/  @P5 BRA `(.L_x_148) ;  /* 0x00000000000c5947 */ /* 0x000fea0003800000 */
[----:B------:R-:W1:Y:S02]  /*6700*/  LDG.E.U8 R166, desc[UR38][R8.64+0x58] ;  /* 0x0000582608a67981 */ /* 0x000e64000c1e1100 */
[----:B-1----:R-:W-:-:S05]  /*6710*/  PRMT R3, R166, 0x8880, RZ ;  /* 0x00008880a6037816 */ /* 0x002fca00000000ff */
[----:B------:R-:W-:-:S07]  /*6720*/  IMAD R12, R3, R154, RZ ;  /* 0x0000009a030c7224 */ /* 0x000fce00078e02ff */
.L_x_148:
[----:B------:R-:W-:Y:S05]  /*6730*/  BSYNC B1 ;  /* 0x0000000000017941 */ /* 0x000fea0003800000 */
.L_x_147:
[----:B-1----:R-:W-:Y:S01]  /*6740*/  @!P5 IMAD R3, R68, R155, R12 ;  /* 0x0000009b4403d224 */ /* 0x002fe200078e020c */
[----:B------:R-:W-:Y:S04]  /*6750*/  BSSY B1, `(.L_x_149) ;  /* 0x0000006000017945 */ /* 0x000fe80003800000 */
[----:B------:R1:W-:Y:S01]  /*6760*/  @!P5 STG.E.U8 desc[UR38][R4.64+0x58], R3 ;  /* 0x000058030400d986 */ /* 0x0003e2000c101126 */
[----:B------:R-:W-:Y:S05]  /*6770*/  @P2 BRA `(.L_x_150) ;  /* 0x00000000000c2947 */ /* 0x000fea0003800000 */
[----:B------:R-:W1:Y:S02]  /*6780*/  LDG.E.U8 R166, desc[UR38][R8.64+0x59] ;  /* 0x0000592608a67981 */ /* 0x000e64000c1e1100 */
[----:B-1----:R-:W-:-:S05]  /*6790*/  PRMT R3, R166, 0x8880, RZ ;  /* 0x00008880a6037816 */ /* 0x002fca00000000ff */
[----:B------:R-:W-:-:S07]  /*67a0*/  IMAD R12, R3, R154, RZ ;  /* 0x0000009a030c7224 */ /* 0x000fce00078e02ff */
.L_x_150:
[----:B------:R-:W-:Y:S05]  /*67b0*/  BSYNC B1 ;  /* 0x0000000000017941 */ /* 0x000fea0003800000 */
.L_x_149:
        /* <DEDUP_REMOVED lines=11> */
.L_x_152:
[----:B------:R-:W-:Y:S05]  /*6870*/  BSYNC B1 ;  /* 0x0000000000017941 */ /* 0x000fea0003800000 */
.L_x_151:
[----:B-1----:R-:W-:Y:S01]  /*6880*/  @!P4 IMAD R3, R70, R155, R12 ;  /* 0x0000009b4603c224 */ /* 0x002fe200078e020c */
[----:B------:R-:W-:Y:S04]  /*6890*/  BSSY B1, `(.L_x_153) ;  /* 0x0000006000017945 */ /* 0x000fe80003800000 */
[----:B------:R1:W-:Y:S01]  /*68a0*/  @!P4 STG.E.U8 desc[UR38][R6.64+0x58], R3 ;  /* 0x000058030600c986 */ /* 0x0003e2000c101126 */
[----:B------:R-:W-:Y:S05]  /*68b0*/  @P3 BRA `(.L_x_154) ;  /* 0x00000000000c3947 */ /* 0x000fea0003800000 */
[----:B------:R-:W1:Y:S02]  /*68c0*/  LDG.E.U8 R166, desc[UR38][R10.64+0x59] ;  /* 0x000059260aa67981 */ /* 0x000e64000c1e1100 */
[----:B-1----:R-:W-:-:S05]  /*68d0*/  PRMT R3, R166, 0x8880, RZ ;  /* 0x00008880a6037816 */ /* 0x002fca00000000ff */
[----:B------:R-:W-:-:S07]  /*68e0*/  IMAD R12, R3, R154, RZ ;  /* 0x0000009a030c7224 */ /* 0x000fce00078e02ff */
.L_x_154:
[----:B------:R-:W-:Y:S05]  /*68f0*/  BSYNC B1 ;  /* 0x0000000000017941 */ /* 0x000fea0003800000 */
.L_x_153:
[----:B------:R-:W-:Y:S01]  /*6900*/  @!P3 IMAD R71, R71, R155, R12 ;  /* 0x0000009b4747b224 */ /* 0x000fe200078e020c */
[----:B------:R-:W-:Y:S04]  /*6910*/  BSSY B1, `(.L_x_155) ;  /* 0x0000006000017945 */ /* 0x000fe80003800000 */
[----:B------:R0:W-:Y:S01]  /*6920*/  @!P3 STG.E.U8 desc[UR38][R6.64+0x59], R71 ;  /* 0x000059470600b986 */ /* 0x0001e2000c101126 */
[----:B------:R-:W-:Y:S05]  /*6930*/  @P5 BRA `(.L_x_156) ;  /* 0x00000000000c5947 */ /* 0x000fea0003800000 */
[----:B------:R-:W1:Y:S02]  /*6940*/  LDG.E.U8 R166, desc[UR38][R8.64+0x60] ;  /* 0x0000602608a67981 */ /* 0x000e64000c1e1100 */
[----:B-1----:R-:W-:-:S05]  /*6950*/  PRMT R3, R166, 0x8880, RZ ;  /* 0x00008880a6037816 */ /* 0x002fca00000000ff */
[----:B------:R-:W-:-:S07]  /*6960*/  IMAD R12, R3, R154, RZ ;  /* 0x0000009a030c7224 */ /* 0x000fce00078e02ff */
.L_x_156:
[----:B------:R-:W-:Y:S05]  /*6970*/  BSYNC B1 ;  /* 0x0000000000017941 */ /* 0x000fea0003800000 */
.L_x_155:
[----:B-1----:R-:W-:Y:S01]  /*6980*/  @!P5 IMAD R3, R72, R155, R12 ;  /* 0x0000009b4803d224 */ /* 0x002fe200078e020c */
[----:B------:R-:W-:Y:S04]  /*6990*/  BSSY B1, `(.L_x_157) ;  /* 0x0000006000017945 */ /* 0x000fe80003800000 */
[----:B------:R1:W-:Y:S01]  /*69a0*/  @!P5 STG.E.U8 desc[UR38][R4.64+0x60], R3 ;  /* 0x000060030400d986 */ /* 0x0003e2000c101126 */
[----:B------:R-:W-:Y:S05]  /*69b0*/  @P2 BRA `(.L_x_158) ;  /* 0x00000000000c2947 */ /* 0x000fea0003800000 */
[----:B------:R-:W1:Y:S02]  /*69c0*/  LDG.E.U8 R166, desc[UR38][R8.64+0x61] ;  /* 0x0000612608a67981 */ /* 0x000e64000c1e1100 */
[----:B-1----:R-:W-:-:S05]  /*69d0*/  PRMT R3, R166, 0x8880, RZ ;  /* 0x00008880a6037816 */ /* 0x002fca00000000ff */
[----:B------:R-:W-:-:S07]  /*69e0*/  IMAD R12, R3, R154, RZ ;  /* 0x0000009a030c7224 */ /* 0x000fce00078e02ff */
.L_x_158:
[----:B------:R-:W-:Y:S05]  /*69f0*/  BSYNC B1 ;  /* 0x0000000000017941 */ /* 0x000fea0003800000 */
.L_x_157:
        /* <DEDUP_REMOVED lines=11> */
.L_x_160:
[----:B------:R-:W-:Y:S05]  /*6ab0*/  BSYNC B1 ;  /* 0x0000000000017941 */ /* 0x000fea0003800000 */
.L_x_159:
[----:B-1----:R-:W-:Y:S01]  /*6ac0*/  @!P4 IMAD R3, R74, R155, R12 ;  /* 0x0000009b4a03c224 */ /* 0x002fe200078e020c */
[----:B------:R-:W-:Y:S04]  /*6ad0*/  BSSY B1, `(.L_x_161) ;  /* 0x0000006000017945 */ /* 0x000fe80003800000 */
[----:B------:R1:W-:Y:S01]  /*6ae0*/  @!P4 STG.E.U8 desc[UR38][R6.64+0x60], R3 ;  /* 0x000060030600c986 */ /* 0x0003e2000c101126 */
[----:B------:R-:W-:Y:S05]  /*6af0*/  @P3 BRA `(.L_x_162) ;  /* 0x00000000000c3947 */ /* 0x000fea0003800000 */
[----:B------:R-:W1:Y:S02]  /*6b00*/  LDG.E.U8 R166, desc[UR38][R10.64+0x61] ;  /* 0x000061260aa67981 */ /* 0x000e64000c1e1100 */
[----:B-1----:R-:W-:-:S05]  /*6b10*/  PRMT R3, R166, 0x8880, RZ ;  /* 0x00008880a6037816 */ /* 0x002fca00000000ff */
[----:B------:R-:W-:-:S07]  /*6b20*/  IMAD R12, R3, R154, RZ ;  /* 0x0000009a030c7224 */ /* 0x000fce00078e02ff */
.L_x_162:
[----:B------:R-:W-:Y:S05]  /*6b30*/  BSYNC B1 ;  /* 0x0000000000017941 */ /* 0x000fea0003800000 */
.L_x_161:
[----:B------:R-:W-:Y:S01]  /*6b40*/  @!P3 IMAD R75, R75, R155, R12 ;  /* 0x0000009b4b4bb224 */ /* 0x000fe200078e020c */
[----:B------:R-:W-:Y:S04]  /*6b50*/  BSSY B1, `(.L_x_163) ;  /* 0x0000006000017945 */ /* 0x000fe80003800000 */
[----:B------:R0:W-:Y:S01]  /*6b60*/  @!P3 STG.E.U8 desc[UR38][R6.64+0x61], R75 ;  /* 0x0000614b0600b986 */ /* 0x0001e2000c101126 */
[----:B------:R-:W-:Y:S05]  /*6b70*/  @P5 BRA `(.L_x_164) ;  /* 0x00000000000c5947 */ /* 0x000fea0003800000 */
[----:B------:R-:W1:Y:S02]  /*6b80*/  LDG.E.U8 R166, desc[UR38][R8.64+0x68] ;  /* 0x0000682608a67981 */ /* 0x000e64000c1e1100 */
[----:B-1----:R-:W-:-:S05]  /*6b90*/  PRMT R3, R166, 0x8880, RZ ;  /* 0x00008880a6037816 */ /* 0x002fca00000000ff */
[----:B------:R-:W-:-:S07]  /*6ba0*/  IMAD R12, R3, R154, RZ ;  /* 0x0000009a030c7224 */ /* 0x000fce00078e02ff */
.L_x_164:
[----:B------:R-:W-:Y:S05]  /*6bb0*/  BSYNC B1 ;  /* 0x0000000000017941 */ /* 0x000fea0003800000 */
.L_x_163:
[----:B-1----:R-:W-:Y:S01]  /*6bc0*/  @!P5 IMAD R3, R76, R155, R12 ;  /* 0x0000009b4c03d224 */ /* 0x002fe200078e020c */
[----:B------:R-:W-:Y:S04]  /*6bd0*/  BSSY B1, `(.L_x_165) ;  /* 0x0000006000017945 */ /* 0x000fe80003800000 */
[----:B------:R1:W-:Y:S01]  /*6be0*/  @!P5 STG.E.U8 desc[UR38][R4.64+0x68], R3 ;  /* 0x000068030400d986 */ /* 0x0003e2000c101126 */
[----:B------:R-:W-:Y:S05]  /*6bf0*/  @P2 BRA `(.L_x_166) ;  /* 0x00000000000c2947 */ /* 0x000fea0003800000 */
[----:B------:R-:W1:Y:S02]  /*6c00*/  LDG.E.U8 R166, desc[UR38][R8.64+0x69] ;  /* 0x0000692608a67981 */ /* 0x000e64000c1e1100 */
[----:B-1----:R-:W-:-:S05]  /*6c10*/  PRMT R3, R166, 0x8880, RZ ;  /* 0x00008880a6037816 */ /* 0x002fca00000000ff */
[----:B------:R-:W-:-:S07]  /*6c20*/  IMAD R12, R3, R154, RZ ;  /* 0x0000009a030c7224 */ /* 0x000fce00078e02ff */
.L_x_166:
[----:B------:R-:W-:Y:S05]  /*6c30*/  BSYNC B1 ;  /* 0x0000000000017941 */ /* 0x000fea0003800000 */
.L_x_165:
        /* <DEDUP_REMOVED lines=11> */
.L_x_168:
[----:B------:R-:W-:Y:S05]  /*6cf0*/  BSYNC B1 ;  /* 0x0000000000017941 */ /* 0x000fea0003800000 */
.L_x_167:
[----:B-1----:R-:W-:Y:S01]  /*6d00*/  @!P4 IMAD R3, R78, R155, R12 ;  /* 0x0000009b4e03c224 */ /* 0x002fe200078e020c */
[----:B------:R-:W-:Y:S04]  /*6d10*/  BSSY B1, `(.L_x_169) ;  /* 0x0000006000017945 */ /* 0x000fe80003800000 */
[----:B------:R1:W-:Y:S01]  /*6d20*/  @!P4 STG.E.U8 desc[UR38][R6.64+0x68], R3 ;  /* 0x000068030600c986 */ /* 0x0003e2000c101126 */
[----:B------:R-:W-:Y:S05]  /*6d30*/  @P3 BRA `(.L_x_170) ;  /* 0x00000000000c3947 */ /* 0x000fea0003800000 */
[----:B------:R-:W1:Y:S02]  /*6d40*/  LDG.E.U8 R166, desc[UR38][R10.64+0x69] ;  /* 0x000069260aa67981 */ /* 0x000e64000c1e1100 */
[----:B-1----:R-:W-:-:S05]  /*6d50*/  PRMT R3, R166, 0x8880, RZ ;  /* 0x00008880a6037816 */ /* 0x002fca00000000ff */
[----:B------:R-:W-:-:S07]  /*6d60*/  IMAD R12, R3, R154, RZ ;  /* 0x0000009a030c7224 */ /* 0x000fce00078e02ff */
.L_x_170:
[----:B------:R-:W-:Y:S05]  /*6d70*/  BSYNC B1 ;  /* 0x0000000000017941 */ /* 0x000fea0003800000 */
.L_x_169:
[----:B------:R-:W-:Y:S01]  /*6d80*/  @!P3 IMAD R79, R79, R155, R12 ;  /* 0x0000009b4f4fb224 */ /* 0x000fe200078e020c */
[----:B------:R-:W-:Y:S04]  /*6d90*/  BSSY B1, `(.L_x_171) ;  /* 0x0000006000017945 */ /* 0x000fe80003800000 */
[----:B------:R0:W-:Y:S01]  /*6da0*/  @!P3 STG.E.U8 desc[UR38][R6.64+0x69], R79 ;  /* 0x0000694f0600b986 */ /* 0x0001e2000c101126 */
[----:B------:R-:W-:Y:S05]  /*6db0*/  @P5 BRA `(.L_x_172) ;  /* 0x00000000000c5947 */ /* 0x000fea0003800000 */
[----:B------:R-:W1:Y:S02]  /*6dc0*/  LDG.E.U8 R166, desc[UR38][R8.64+0x70] ;  /* 0x0000702608a67981 */ /* 0x000e64000c1e1100 */
[----:B-1----:R-:W-:-:S05]  /*6dd0*/  PRMT R3, R166, 0x8880, RZ ;  /* 0x00008880a6037816 */ /* 0x002fca00000000ff */
[----:B------:R-:W-:-:S07]  /*6de0*/  IMAD R12, R3, R154, RZ ;  /* 0x0000009a030c7224 */ /* 0x000fce00078e02ff */
.L_x_172:
[----:B------:R-:W-:Y:S05]  /*6df0*/  BSYNC B1 ;  /* 0x0000000000017941 */ /* 0x000fea0003800000 */
.L_x_171:
[----:B-1----:R-:W-:Y:S01]  /*6e00*/  @!P5 IMAD R3, R80, R155, R12 ;  /* 0x0000009b5003d224 */ /* 0x002fe200078e020c */
[----:B------:R-:W-:Y:S04]  /*6e10*/  BSSY B1, `(.L_x_173) ;  /* 0x0000006000017945 */ /* 0x000fe80003800000 */
[----:B------:R1:W-:Y:S01]  /*6e20*/  @!P5 STG.E.U8 desc[UR38][R4.64+0x70], R3 ;  /* 0x000070030400d986 */ /* 0x0003e2000c101126 */
[----:B------:R-:W-:Y:S05]  /*6e30*/  @P2 BRA `(.L_x_174) ;  /* 0x00000000000c2947 */ /* 0x000fea0003800000 */
[----:B------:R-:W1:Y:S02]  /*6e40*/  LDG.E.U8 R166, desc[UR38][R8.64+0x71] ;  /* 0x0000712608a67981 */ /* 0x000e64000c1e1100 */
[----:B-1----:R-:W-:-:S05]  /*6e50*/  PRMT R3, R166, 0x8880, RZ ;  /* 0x00008880a6037816 */ /* 0x002fca00000000ff */
[----:B------:R-:W-:-:S07]  /*6e60*/  IMAD R12, R3, R154, RZ ;  /* 0x0000009a030c7224 */ /* 0x000fce00078e02ff */
.L_x_174:
[----:B------:R-:W-:Y:S05]  /*6e70*/  BSYNC B1 ;  /* 0x0000000000017941 */ /* 0x000fea0003800000 */
.L_x_173:
        /* <DEDUP_REMOVED lines=11> */
.L_x_176:
[----:B------:R-:W-:Y:S05]  /*6f30*/  BSYNC B1 ;  /* 0x0000000000017941 */ /* 0x000fea0003800000 */
.L_x_175:
[----:B-1----:R-:W-:Y:S01]  /*6f40*/  @!P4 IMAD R3, R82, R155, R12 ;  /* 0x0000009b5203c224 */ /* 0x002fe200078e020c */
[----:B------:R-:W-:Y:S04]  /*6f50*/  BSSY B1, `(.L_x_177) ;  /* 0x0000006000017945 */ /* 0x000fe80003800000 */
[----:B------:R1:W-:Y:S01]  /*6f60*/  @!P4 STG.E.U8 desc[UR38][R6.64+0x70], R3 ;  /* 0x000070030600c986 */ /* 0x0003e2000c101126 */
[----:B------:R-:W-:Y:S05]  /*6f70*/  @P3 BRA `(.L_x_178) ;  /* 0x00000000000c3947 */ /* 0x000fea0003800000 */
[----:B------:R-:W1:Y:S02]  /*6f80*/  LDG.E.U8 R166, desc[UR38][R10.64+0x71] ;  /* 0x000071260aa67981 */ /* 0x000e64000c1e1100 */
[----:B-1----:R-:W-:-:S05]  /*6f90*/  PRMT R3, R166, 0x8880, RZ ;  /* 0x00008880a6037816 */ /* 0x002fca00000000ff */
[----:B------:R-:W-:-:S07]  /*6fa0*/  IMAD R12, R3, R154, RZ ;  /* 0x0000009a030c7224 */ /* 0x000fce00078e02ff */
.L_x_178:
[----:B------:R-:W-:Y:S05]  /*6fb0*/  BSYNC B1 ;  /* 0x0000000000017941 */ /* 0x000fea0003800000 */
.L_x_177:
[----:B------:R-:W-:Y:S01]  /*6fc0*/  @!P3 IMAD R83, R83, R155, R12 ;  /* 0x0000009b5353b224 */ /* 0x000fe200078e020c */
[----:B------:R-:W-:Y:S04]  /*6fd0*/  BSSY B1, `(.L_x_179) ;  /* 0x0000006000017945 */ /* 0x000fe80003800000 */
[----:B------:R0:W-:Y:S01]  /*6fe0*/  @!P3 STG.E.U8 desc[UR38][R6.64+0x71], R83 ;  /* 0x000071530600b986 */ /* 0x0001e2000c101126 */
[----:B------:R-:W-:Y:S05]  /*6ff0*/  @P5 BRA `(.L_x_180) ;  /* 0x00000000000c5947 */ /* 0x000fea0003800000 */
[----:B------:R-:W1:Y:S02]  /*7000*/  LDG.E.U8 R166, desc[UR38][R8.64+0x78] ;  /* 0x0000782608a67981 */ /* 0x000e64000c1e1100 */
[----:B-1----:R-:W-:-:S05]  /*7010*/  PRMT R3, R166, 0x8880, RZ ;  /* 0x00008880a6037816 */ /* 0x002fca00000000ff */
[----:B------:R-:W-:-:S07]  /*7020*/  IMAD R12, R3, R154, RZ ;  /* 0x0000009a030c7224 */ /* 0x000fce00078e02ff */
.L_x_180:
[----:B------:R-:W-:Y:S05]  /*7030*/  BSYNC B1 ;  /* 0x0000000000017941 */ /* 0x000fea0003800000 */
.L_x_179:
[----:B-1----:R-:W-:Y:S01]  /*7040*/  @!P5 IMAD R3, R84, R155, R12 ;  /* 0x0000009b5403d224 */ /* 0x002fe200078e020c */
[----:B------:R-:W-:Y:S04]  /*7050*/  BSSY B1, `(.L_x_181) ;  /* 0x0000006000017945 */ /* 0x000fe80003800000 */
[----:B------:R1:W-:Y:S01]  /*7060*/  @!P5 STG.E.U8 desc[UR38][R4.64+0x78], R3 ;  /* 0x000078030400d986 */ /* 0x0003e2000c101126 */
[----:B------:R-:W-:Y:S05]  /*7070*/  @P2 BRA `(.L_x_182) ;  /* 0x00000000000c2947 */ /* 0x000fea0003800000 */
[----:B------:R-:W1:Y:S02]  /*7080*/  LDG.E.U8 R166, desc[UR38][R8.64+0x79] ;  /* 0x0000792608a67981 */ /* 0x000e64000c1e1100 */
[----:B-1----:R-:W-:-:S05]  /*7090*/  PRMT R3, R166, 0x8880, RZ ;  /* 0x00008880a6037816 */ /* 0x002fca00000000ff */
[----:B------:R-:W-:-:S07]  /*70a0*/  IMAD R12, R3, R154, RZ ;  /* 0x0000009a030c7224 */ /* 0x000fce00078e02ff */
.L_x_182:
[----:B------:R-:W-:Y:S05]  /*70b0*/  BSYNC B1 ;  /* 0x0000000000017941 */ /* 0x000fea0003800000 */
.L_x_181:
        /* <DEDUP_REMOVED lines=11> */
.L_x_184:
[----:B------:R-:W-:Y:S05]  /*7170*/  BSYNC B1 ;  /* 0x0000000000017941 */ /* 0x000fea0003800000 */
.L_x_183:
[----:B-1----:R-:W-:Y:S01]  /*7180*/  @!P4 IMAD R3, R86, R155, R12 ;  /* 0x0000009b5603c224 */ /* 0x002fe200078e020c */
[----:B------:R-:W-:Y:S04]  /*7190*/  BSSY B1, `(.L_x_185) ;  /* 0x0000006000017945 */ /* 0x000fe80003800000 */
[----:B------:R1:W-:Y:S01]  /*71a0*/  @!P4 STG.E.U8 desc[UR38][R6.64+0x78], R3 ;  /* 0x000078030600c986 */ /* 0x0003e2000c101126 */
[----:B------:R-:W-:Y:S05]  /*71b0*/  @P3 BRA `(.L_x_186) ;  /* 0x00000000000c3947 */ /* 0x000fea0003800000 */
[----:B------:R-:W1:Y:S02]  /*71c0*/  LDG.E.U8 R166, desc[UR38][R10.64+0x79] ;  /* 0x000079260aa67981 */ /* 0x000e64000c1e1100 */
[----:B-1----:R-:W-:-:S05]  /*71d0*/  PRMT R3, R166, 0x8880, RZ ;  /* 0x00008880a6037816 */ /* 0x002fca00000000ff */
[----:B------:R-:W-:-:S07]  /*71e0*/  IMAD R12, R3, R154, RZ ;  /* 0x0000009a030c7224 */ /* 0x000fce00078e02ff */
.L_x_186:
[----:B------:R-:W-:Y:S05]  /*71f0*/  BSYNC B1 ;  /* 0x0000000000017941 */ /* 0x000fea0003800000 */
.L_x_185:
[----:B------:R-:W-:Y:S01]  /*7200*/  @!P3 IMAD R87, R87, R155, R12 ;  /* 0x0000009b5757b224 */ /* 0x000fe200078e020c */
[----:B------:R-:W-:Y:S04]  /*7210*/  BSSY B1, `(.L_x_187) ;  /* 0x0000006000017945 */ /* 0x000fe80003800000 */
[----:B------:R0:W-:Y:S01]  /*7220*/  @!P3 STG.E.U8 desc[UR38][R6.64+0x79], R87 ;  /* 0x000079570600b986 */ /* 0x0001e2000c101126 */
[----:B------:R-:W-:Y:S05]  /*7230*/  @P5 BRA `(.L_x_188) ;  /* 0x00000000000c5947 */ /* 0x000fea0003800000 */
[----:B------:R-:W1:Y:S02]  /*7240*/  LDG.E.U8 R166, desc[UR38][R8.64+0x80] ;  /* 0x0000802608a67981 */ /* 0x000e64000c1e1100 */
[----:B-1----:R-:W-:-:S05]  /*7250*/  PRMT R3, R166, 0x8880, RZ ;  /* 0x00008880a6037816 */ /* 0x002fca00000000ff */
[----:B------:R-:W-:-:S07]  /*7260*/  IMAD R12, R3, R154, RZ ;  /* 0x0000009a030c7224 */ /* 0x000fce00078e02ff */
.L_x_188:
[----:B------:R-:W-:Y:S05]  /*7270*/  BSYNC B1 ;  /* 0x0000000000017941 */ /* 0x000fea0003800000 */
.L_x_187:
[----:B-1----:R-:W-:Y:S01]  /*7280*/  @!P5 IMAD R3, R88, R155, R12 ;  /* 0x0000009b5803d224 */ /* 0x002fe200078e020c */
[----:B------:R-:W-:Y:S04]  /*7290*/  BSSY B1, `(.L_x_189) ;  /* 0x0000006000017945 */ /* 0x000fe80003800000 */
[----:B------:R1:W-:Y:S01]  /*72a0*/  @!P5 STG.E.U8 desc[UR38][R4.64+0x80], R3 ;  /* 0x000080030400d986 */ /* 0x0003e2000c101126 */
[----:B------:R-:W-:Y:S05]  /*72b0*/  @P2 BRA `(.L_x_190) ;  /* 0x00000000000c2947 */ /* 0x000fea0003800000 */
[----:B------:R-:W1:Y:S02]  /*72c0*/  LDG.E.U8 R166, desc[UR38][R8.64+0x81] ;  /* 0x0000812608a67981 */ /* 0x000e64000c1e1100 */
[----:B-1----:R-:W-:-:S05]  /*72d0*/  PRMT R3, R166, 0x8880, RZ ;  /* 0x00008880a6037816 */ /* 0x002fca00000000ff */
[----:B------:R-:W-:-:S07]  /*72e0*/  IMAD R12, R3, R154, RZ ;  /* 0x0000009a030c7224 */ /* 0x000fce00078e02ff */
.L_x_190:
[----:B------:R-:W-:Y:S05]  /*72f0*/  BSYNC B1 ;  /* 0x0000000000017941 */ /* 0x000fea0003800000 */
.L_x_189:
        /* <DEDUP_REMOVED lines=11> */
.L_x_192:
[----:B------:R-:W-:Y:S05]  /*73b0*/  BSYNC B1 ;  /* 0x0000000000017941 */ /* 0x000fea0003800000 */
.L_x_191:
[----:B-1----:R-:W-:Y:S01]  /*73c0*/  @!P4 IMAD R3, R90, R155, R12 ;  /* 0x0000009b5a03c224 */ /* 0x002fe200078e020c */
[----:B------:R-:W-:Y:S04]  /*73d0*/  BSSY B1, `(.L_x_193) ;  /* 0x0000006000017945 */ /* 0x000fe80003800000 */
[----:B------:R1:W-:Y:S01]  /*73e0*/  @!P4 STG.E.U8 desc[UR38][R6.64+0x80], R3 ;  /* 0x000080030600c986 */ /* 0x0003e2000c101126 */
[----:B------:R-:W-:Y:S05]  /*73f0*/  @P3 BRA `(.L_x_194) ;  /* 0x00000000000c3947 */ /* 0x000fea0003800000 */
[----:B------:R-:W1:Y:S02]  /*7400*/  LDG.E.U8 R166, desc[UR38][R10.64+0x81] ;  /* 0x000081260aa67981 */ /* 0x000e64000c1e1100 */
[----:B-1----:R-:W-:-:S05]  /*7410*/  PRMT R3, R166, 0x8880, RZ ;  /* 0x00008880a6037816 */ /* 0x002fca00000000ff */
[----:B------:R-:W-:-:S07]  /*7420*/  IMAD R12, R3, R154, RZ ;  /* 0x0000009a030c7224 */ /* 0x000fce00078e02ff */
.L_x_194:
[----:B------:R-:W-:Y:S05]  /*7430*/  BSYNC B1 ;  /* 0x0000000000017941 */ /* 0x000fea0003800000 */
.L_x_193:
[----:B------:R-:W-:Y:S01]  /*7440*/  @!P3 IMAD R91, R91, R155, R12 ;  /* 0x0000009b5b5bb224 */ /* 0x000fe200078e020c */
[----:B------:R-:W-:Y:S04]  /*7450*/  BSSY B1, `(.L_x_195) ;  /* 0x0000006000017945 */ /* 0x000fe80003800000 */
[----:B------:R0:W-:Y:S01]  /*7460*/  @!P3 STG.E.U8 desc[UR38][R6.64+0x81], R91 ;  /* 0x0000815b0600b986 */ /* 0x0001e2000c101126 */
[----:B------:R-:W-:Y:S05]  /*7470*/  @P5 BRA `(.L_x_196) ;  /* 0x00000000000c5947 */ /* 0x000fea0003800000 */
[----:B------:R-:W1:Y:S02]  /*7480*/  LDG.E.U8 R166, desc[UR38][R8.64+0x88] ;  /* 0x0000882608a67981 */ /* 0x000e64000c1e1100 */
[----:B-1----:R-:W-:-:S05]  /*7490*/  PRMT R3, R166, 0x8880, RZ ;  /* 0x00008880a6037816 */ /* 0x002fca00000000ff */
[----:B------:R-:W-:-:S07]  /*74a0*/  IMAD R12, R3, R154, RZ ;  /* 0x0000009a030c7224 */ /* 0x000fce00078e02ff */
.L_x_196:
[----:B------:R-:W-:Y:S05]  /*74b0*/  BSYNC B1 ;  /* 0x0000000000017941 */ /* 0x000fea0003800000 */
.L_x_195:
[----:B-1----:R-:W-:Y:S01]  /*74c0*/  @!P5 IMAD R3, R92, R155, R12 ;  /* 0x0000009b5c03d224 */ /* 0x002fe200078e020c */
[----:B------:R-:W-:Y:S04]  /*74d0*/  BSSY B1, `(.L_x_197) ;  /* 0x0000006000017945 */ /* 0x000fe80003800000 */
[----:B------:R1:W-:Y:S01]  /*74e0*/  @!P5 STG.E.U8 desc[UR38][R4.64+0x88], R3 ;  /* 0x000088030400d986 */ /* 0x0003e2000c101126 */
[----:B------:R-:W-:Y:S05]  /*74f0*/  @P2 BRA `(.L_x_198) ;  /* 0x00000000000c2947 */ /* 0x000fea0003800000 */
[----:B------:R-:W1:Y:S02]  /*7500*/  LDG.E.U8 R166, desc[UR38][R8.64+0x89] ;  /* 0x0000892608a67981 */ /* 0x000e64000c1e1100 */
[----:B-1----:R-:W-:-:S05]  /*7510*/  PRMT R3, R166, 0x8880, RZ ;  /* 0x00008880a6037816 */ /* 0x002fca00000000ff */
[----:B------:R-:W-:-:S07]  /*7520*/  IMAD R12, R3, R154, RZ ;  /* 0x0000009a030c7224 */ /* 0x000fce00078e02ff */
.L_x_198:
[----:B------:R-:W-:Y:S05]  /*7530*/  BSYNC B1 ;  /* 0x0000000000017941 */ /* 0x000fea0003800000 */
.L_x_197:
        /* <DEDUP_REMOVED lines=11> */
.L_x_200:
[----:B------:R-:W-:Y:S05]  /*75f0*/  BSYNC B1 ;  /* 0x0000000000017941 */ /* 0x000fea0003800000 */
.L_x_199:
[----:B-1----:R-:W-:Y:S01]  /*7600*/  @!P4 IMAD R3, R94, R155, R12 ;  /* 0x0000009b5e03c224 */ /* 0x002fe200078e020c */
[----:B------:R-:W-:Y:S04]  /*7610*/  BSSY B1, `(.L_x_201) ;  /* 0x0000006000017945 */ /* 0x000fe80003800000 */
[----:B------:R1:W-:Y:S01]  /*7620*/  @!P4 STG.E.U8 desc[UR38][R6.64+0x88], R3 ;  /* 0x000088030600c986 */ /* 0x0003e2000c101126 */
[----:B------:R-:W-:Y:S05]  /*7630*/  @P3 BRA `(.L_x_202) ;  /* 0x00000000000c3947 */ /* 0x000fea0003800000 */
[----:B------:R-:W1:Y:S02]  /*7640*/  LDG.E.U8 R166, desc[UR38][R10.64+0x89] ;  /* 0x000089260aa67981 */ /* 0x000e64000c1e1100 */
[----:B-1----:R-:W-:-:S05]  /*7650*/  PRMT R3, R166, 0x8880, RZ ;  /* 0x00008880a6037816 */ /* 0x002fca00000000ff */
[----:B------:R-:W-:-:S07]  /*7660*/  IMAD R12, R3, R154, RZ ;  /* 0x0000009a030c7224 */ /* 0x000fce00078e02ff */
.L_x_202:
[----:B------:R-:W-:Y:S05]  /*7670*/  BSYNC B1 ;  /* 0x0000000000017941 */ /* 0x000fea0003800000 */
.L_x_201:
[----:B------:R-:W-:Y:S01]  /*7680*/  @!P3 IMAD R95, R95, R155, R12 ;  /* 0x0000009b5f5fb224 */ /* 0x000fe200078e020c */
[----:B------:R-:W-:Y:S04]  /*7690*/  BSSY B1, `(.L_x_203) ;  /* 0x0000006000017945 */ /* 0x000fe80003800000 */
[----:B------:R0:W-:Y:S01]  /*76a0*/  @!P3 STG.E.U8 desc[UR38][R6.64+0x89], R95 ;  /* 0x0000895f0600b986 */ /* 0x0001e2000c101126 */
[----:B------:R-:W-:Y:S05]  /*76b0*/  @P5 BRA `(.L_x_204) ;  /* 0x00000000000c5947 */ /* 0x000fea0003800000 */
[----:B------:R-:W1:Y:S02]  /*76c0*/  LDG.E.U8 R166, desc[UR38][R8.64+0x90] ;  /* 0x0000902608a67981 */ /* 0x000e64000c1e1100 */
[----:B-1----:R-:W-:-:S05]  /*76d0*/  PRMT R3, R166, 0x8880, RZ ;  /* 0x00008880a6037816 */ /* 0x002fca00000000ff */
[----:B------:R-:W-:-:S07]  /*76e0*/  IMAD R12, R3, R154, RZ ;  /* 0x0000009a030c7224 */ /* 0x000fce00078e02ff */
.L_x_204:
[----:B------:R-:W-:Y:S05]  /*76f0*/  BSYNC B1 ;  /* 0x0000000000017941 */ /* 0x000fea0003800000 */
.L_x_203:
[----:B-1----:R-:W-:Y:S01]  /*7700*/  @!P5 IMAD R3, R96, R155, R12 ;  /* 0x0000009b6003d224 */ /* 0x002fe200078e020c */
[----:B------:R-:W-:Y:S04]  /*7710*/  BSSY B1, `(.L_x_205) ;  /* 0x0000006000017945 */ /* 0x000fe80003800000 */
[----:B------:R1:W-:Y:S01]  /*7720*/  @!P5 STG.E.U8 desc[UR38][R4.64+0x90], R3 ;  /* 0x000090030400d986 */ /* 0x0003e2000c101126 */
[----:B------:R-:W-:Y:S05]  /*7730*/  @P2 BRA `(.L_x_206) ;  /* 0x00000000000c2947 */ /* 0x000fea0003800000 */
[----:B------:R-:W1:Y:S02]  /*7740*/  LDG.E.U8 R166, desc[UR38][R8.64+0x91] ;  /* 0x0000912608a67981 */ /* 0x000e64000c1e1100 */
[----:B-1----:R-:W-:-:S05]  /*7750*/  PRMT R3, R166, 0x8880, RZ ;  /* 0x00008880a6037816 */ /* 0x002fca00000000ff */
[----:B------:R-:W-:-:S07]  /*7760*/  IMAD R12, R3, R154, RZ ;  /* 0x0000009a030c7224 */ /* 0x000fce00078e02ff */
.L_x_206:
[----:B------:R-:W-:Y:S05]  /*7770*/  BSYNC B1 ;  /* 0x0000000000017941 */ /* 0x000fea0003800000 */
.L_x_205:
        /* <DEDUP_REMOVED lines=11> */
.L_x_208:
[----:B------:R-:W-:Y:S05]  /*7830*/  BSYNC B1 ;  /* 0x0000000000017941 */ /* 0x000fea0003800000 */
.L_x_207:
[----:B-1----:R-:W-:Y:S01]  /*7840*/  @!P4 IMAD R3, R98, R155, R12 ;  /* 0x0000009b6203c224 */ /* 0x002fe200078e020c */
[----:B------:R-:W-:Y:S04]  /*7850*/  BSSY B1, `(.L_x_209) ;  /* 0x0000006000017945 */ /* 0x000fe80003800000 */
[----:B------:R1:W-:Y:S01]  /*7860*/  @!P4 STG.E.U8 desc[UR38][R6.64+0x90], R3 ;  /* 0x000090030600c986 */ /* 0x0003e2000c101126 */
[----:B------:R-:W-:Y:S05]  /*7870*/  @P3 BRA `(.L_x_210) ;  /* 0x00000000000c3947 */ /* 0x000fea0003800000 */
[----:B------:R-:W1:Y:S02]  /*7880*/  LDG.E.U8 R166, desc[UR38][R10.64+0x91] ;  /* 0x000091260aa67981 */ /* 0x000e64000c1e1100 */
[----:B-1----:R-:W-:-:S05]  /*7890*/  PRMT R3, R166, 0x8880, RZ ;  /* 0x00008880a6037816 */ /* 0x002fca00000000ff */
[----:B------:R-:W-:-:S07]  /*78a0*/  IMAD R12, R3, R154, RZ ;  /* 0x0000009a030c7224 */ /* 0x000fce00078e02ff */
.L_x_210:
[----:B------:R-:W-:Y:S05]  /*78b0*/  BSYNC B1 ;  /* 0x0000000000017941 */ /* 0x000fea0003800000 */
.L_x_209:
[----:B------:R-:W-:Y:S01]  /*78c0*/  @!P3 IMAD R99, R99, R155, R12 ;  /* 0x0000009b6363b224 */ /* 0x000fe200078e020c */
[----:B------:R-:W-:Y:S04]  /*78d0*/  BSSY B1, `(.L_x_211) ;  /* 0x0000006000017945 */ /* 0x000fe80003800000 */
[----:B------:R0:W-:Y:S01]  /*78e0*/  @!P3 STG.E.U8 desc[UR38][R6.64+0x91], R99 ;  /* 0x000091630600b986 */ /* 0x0001e2000c101126 */
[----:B------:R-:W-:Y:S05]  /*78f0*/  @P5 BRA `(.L_x_212) ;  /* 0x00000000000c5947 */ /* 0x000fea0003800000 */
[----:B------:R-:W1:Y:S02]  /*7900*/  LDG.E.U8 R166, desc[UR38][R8.64+0x98] ;  /* 0x0000982608a67981 */ /* 0x000e64000c1e1100 */
[----:B-1----:R-:W-:-:S05]  /*7910*/  PRMT R3, R166, 0x8880, RZ ;  /* 0x00008880a6037816 */ /* 0x002fca00000000ff */
[----:B------:R-:W-:-:S07]  /*7920*/  IMAD R12, R3, R154, RZ ;  /* 0x0000009a030c7224 */ /* 0x000fce00078e02ff */
.L_x_212:
[----:B------:R-:W-:Y:S05]  /*7930*/  BSYNC B1 ;  /* 0x0000000000017941 */ /* 0x000fea0003800000 */
.L_x_211:
[----:B-1----:R-:W-:Y:S01]  /*7940*/  @!P5 IMAD R3, R100, R155, R12 ;  /* 0x0000009b6403d224 */ /* 0x002fe200078e020c */
[----:B------:R-:W-:Y:S04]  /*7950*/  BSSY B1, `(.L_x_213) ;  /* 0x0000006000017945 */ /* 0x000fe80003800000 */
[----:B------:R1:W-:Y:S01]  /*7960*/  @!P5 STG.E.U8 desc[UR38][R4.64+0x98], R3 ;  /* 0x000098030400d986 */ /* 0x0003e2000c101126 */
[----:B------:R-:W-:Y:S05]  /*7970*/  @P2 BRA `(.L_x_214) ;  /* 0x00000000000c2947 */ /* 0x000fea0003800000 */
[----:B------:R-:W1:Y:S02]  /*7980*/  LDG.E.U8 R166, desc[UR38][R8.64+0x99] ;  /* 0x0000992608a67981 */ /* 0x000e64000c1e1100 */
[----:B-1----:R-:W-:-:S05]  /*7990*/  PRMT R3, R166, 0x8880, RZ ;  /* 0x00008880a6037816 */ /* 0x002fca00000000ff */
[----:B------:R-:W-:-:S07]  /*79a0*/  IMAD R12, R3, R154, RZ ;  /* 0x0000009a030c7224 */ /* 0x000fce00078e02ff */
.L_x_214:
[----:B------:R-:W-:Y:S05]  /*79b0*/  BSYNC B1 ;  /* 0x0000000000017941 */ /* 0x000fea0003800000 */
.L_x_213:
        /* <DEDUP_REMOVED lines=11> */
.L_x_216:
[----:B------:R-:W-:Y:S05]  /*7a70*/  BSYNC B1 ;  /* 0x0000000000017941 */ /* 0x000fea0003800000 */
.L_x_215:
[----:B-1----:R-:W-:Y:S01]  /*7a80*/  @!P4 IMAD R3, R102, R155, R12 ;  /* 0x0000009b6603c224 */ /* 0x002fe200078e020c */
[----:B------:R-:W-:Y:S04]  /*7a90*/  BSSY B1, `(.L_x_217) ;  /* 0x0000006000017945 */ /* 0x000fe80003800000 */
[----:B------:R1:W-:Y:S01]  /*7aa0*/  @!P4 STG.E.U8 desc[UR38][R6.64+0x98], R3 ;  /* 0x000098030600c986 */ /* 0x0003e2000c101126 */
[----:B------:R-:W-:Y:S05]  /*7ab0*/  @P3 BRA `(.L_x_218) ;  /* 0x00000000000c3947 */ /* 0x000fea0003800000 */
[----:B------:R-:W1:Y:S02]  /*7ac0*/  LDG.E.U8 R166, desc[UR38][R10.64+0x99] ;  /* 0x000099260aa67981 */ /* 0x000e64000c1e1100 */
[----:B-1----:R-:W-:-:S05]  /*7ad0*/  PRMT R3, R166, 0x8880, RZ ;  /* 0x00008880a6037816 */ /* 0x002fca00000000ff */
[----:B------:R-:W-:-:S07]  /*7ae0*/  IMAD R12, R3, R154, RZ ;  /* 0x0000009a030c7224 */ /* 0x000fce00078e02ff */
.L_x_218:
[----:B------:R-:W-:Y:S05]  /*7af0*/  BSYNC B1 ;  /* 0x0000000000017941 */ /* 0x000fea0003800000 */
.L_x_217:
[----:B------:R-:W-:Y:S01]  /*7b00*/  @!P3 IMAD R103, R103, R155, R12 ;  /* 0x0000009b6767b224 */ /* 0x000fe200078e020c */
[----:B------:R-:W-:Y:S04]  /*7b10*/  BSSY B1, `(.L_x_219) ;  /* 0x0000006000017945 */ /* 0x000fe80003800000 */
[----:B------:R0:W-:Y:S01]  /*7b20*/  @!P3 STG.E.U8 desc[UR38][R6.64+0x99], R103 ;  /* 0x000099670600b986 */ /* 0x0001e2000c101126 */
[----:B------:R-:W-:Y:S05]  /*7b30*/  @P5 BRA `(.L_x_220) ;  /* 0x00000000000c5947 */ /* 0x000fea0003800000 */
[----:B------:R-:W1:Y:S02]  /*7b40*/  LDG.E.U8 R166, desc[UR38][R8.64+0xa0] ;  /* 0x0000a02608a67981 */ /* 0x000e64000c1e1100 */
[----:B-1----:R-:W-:-:S05]  /*7b50*/  PRMT R3, R166, 0x8880, RZ ;  /* 0x00008880a6037816 */ /* 0x002fca00000000ff */
[----:B------:R-:W-:-:S07]  /*7b60*/  IMAD R12, R3, R154, RZ ;  /* 0x0000009a030c7224 */ /* 0x000fce00078e02ff */
.L_x_220:
[----:B------:R-:W-:Y:S05]  /*7b70*/  BSYNC B1 ;  /* 0x0000000000017941 */ /* 0x000fea0003800000 */
.L_x_219:
[----:B-1----:R-:W-:Y:S01]  /*7b80*/  @!P5 IMAD R3, R104, R155, R12 ;  /* 0x0000009b6803d224 */ /* 0x002fe200078e020c */
[----:B------:R-:W-:Y:S04]  /*7b90*/  BSSY B1, `(.L_x_221) ;  /* 0x0000006000017945 */ /* 0x000fe80003800000 */
[----:B------:R1:W-:Y:S01]  /*7ba0*/  @!P5 STG.E.U8 desc[UR38][R4.64+0xa0], R3 ;  /* 0x0000a0030400d986 */ /* 0x0003e2000c101126 */
[----:B------:R-:W-:Y:S05]  /*7bb0*/  @P2 BRA `(.L_x_222) ;  /* 0x00000000000c2947 */ /* 0x000fea0003800000 */
[----:B------:R-:W1:Y:S02]  /*7bc0*/  LDG.E.U8 R166, desc[UR38][R8.64+0xa1] ;  /* 0x0000a12608a67981 */ /* 0x000e64000c1e1100 */
[----:B-1----:R-:W-:-:S05]  /*7bd0*/  PRMT R3, R166, 0x8880, RZ ;  /* 0x00008880a6037816 */ /* 0x002fca00000000ff */
[----:B------:R-:W-:-:S07]  /*7be0*/  IMAD R12, R3, R154, RZ ;  /* 0x0000009a030c7224 */ /* 0x000fce00078e02ff */
.L_x_222:
[----:B------:R-:W-:Y:S05]  /*7bf0*/  BSYNC B1 ;  /* 0x0000000000017941 */ /* 0x000fea0003800000 */
.L_x_221:
        /* <DEDUP_REMOVED lines=11> */
.L_x_224:
[----:B------:R-:W-:Y:S05]  /*7cb0*/  BSYNC B1 ;  /* 0x0000000000017941 */ /* 0x000fea0003800000 */
.L_x_223:
[----:B-1----:R-:W-:Y:S01]  /*7cc0*/  @!P4 IMAD R3, R106, R155, R12 ;  /* 0x0000009b6a03c224 */ /* 0x002fe200078e020c */
[----:B------:R-:W-:Y:S04]  /*7cd0*/  BSSY B1, `(.L_x_225) ;  /* 0x0000006000017945 */ /* 0x000fe80003800000 */
[----:B------:R1:W-:Y:S01]  /*7ce0*/  @!P4 STG.E.U8 desc[UR38][R6.64+0xa0], R3 ;  /* 0x0000a0030600c986 */ /* 0x0003e2000c101126 */
[----:B------:R-:W-:Y:S05]  /*7cf0*/  @P3 BRA `(.L_x_226) ;  /* 0x00000000000c3947 */ /* 0x000fea0003800000 */
[----:B------:R-:W1:Y:S02]  /*7d00*/  LDG.E.U8 R166, desc[UR38][R10.64+0xa1] ;  /* 0x0000a1260aa67981 */ /* 0x000e64000c1e1100 */
[----:B-1----:R-:W-:-:S05]  /*7d10*/  PRMT R3, R166, 0x8880, RZ ;  /* 0x00008880a6037816 */ /* 0x002fca00000000ff */
[----:B------:R-:W-:-:S07]  /*7d20*/  IMAD R12, R3, R154, RZ ;  /* 0x0000009a030c7224 */ /* 0x000fce00078e02ff */
.L_x_226:
[----:B------:R-:W-:Y:S05]  /*7d30*/  BSYNC B1 ;  /* 0x0000000000017941 */ /* 0x000fea0003800000 */
.L_x_225:
[----:B------:R-:W-:Y:S01]  /*7d40*/  @!P3 IMAD R107, R107, R155, R12 ;  /* 0x0000009b6b6bb224 */ /* 0x000fe200078e020c */
[----:B------:R-:W-:Y:S04]  /*7d50*/  BSSY B1, `(.L_x_227) ;  /* 0x0000006000017945 */ /* 0x000fe80003800000 */
[----:B------:R0:W-:Y:S01]  /*7d60*/  @!P3 STG.E.U8 desc[UR38][R6.64+0xa1], R107 ;  /* 0x0000a16b0600b986 */ /* 0x0001e2000c101126 */
[----:B------:R-:W-:Y:S05]  /*7d70*/  @P5 BRA `(.L_x_228) ;  /* 0x00000000000c5947 */ /* 0x000fea0003800000 */
[----:B------:R-:W1:Y:S02]  /*7d80*/  LDG.E.U8 R166, desc[UR38][R8.64+0xa8] ;  /* 0x0000a82608a67981 */ /* 0x000e64000c1e1100 */
[----:B-1----:R-:W-:-:S05]  /*7d90*/  PRMT R3, R166, 0x8880, RZ ;  /* 0x00008880a6037816 */ /* 0x002fca00000000ff */
[----:B------:R-:W-:-:S07]  /*7da0*/  IMAD R12, R3, R154, RZ ;  /* 0x0000009a030c7224 */ /* 0x000fce00078e02ff */
.L_x_228:
[----:B------:R-:W-:Y:S05]  /*7db0*/  BSYNC B1 ;  /* 0x0000000000017941 */ /* 0x000fea0003800000 */
.L_x_227:
[----:B-1----:R-:W-:Y:S01]  /*7dc0*/  @!P5 IMAD R3, R108, R155, R12 ;  /* 0x0000009b6c03d224 */ /* 0x002fe200078e020c */
[----:B------:R-:W-:Y:S04]  /*7dd0*/  BSSY B1, `(.L_x_229) ;  /* 0x0000006000017945 */ /* 0x000fe80003800000 */
[----:B------:R1:W-:Y:S01]  /*7de0*/  @!P5 STG.E.U8 desc[UR38][R4.64+0xa8], R3 ;  /* 0x0000a8030400d986 */ /* 0x0003e2000c101126 */
[----:B------:R-:W-:Y:S05]  /*7df0*/  @P2 BRA `(.L_x_230) ;  /* 0x00000000000c2947 */ /* 0x000fea0003800000 */
[----:B------:R-:W1:Y:S02]  /*7e00*/  LDG.E.U8 R166, desc[UR38][R8.64+0xa9] ;  /* 0x0000a92608a67981 */ /* 0x000e64000c1e1100 */
[----:B-1----:R-:W-:-:S05]  /*7e10*/  PRMT R3, R166, 0x8880, RZ ;  /* 0x00008880a6037816 */ /* 0x002fca00000000ff */
[----:B------:R-:W-:-:S07]  /*7e20*/  IMAD R12, R3, R154, RZ ;  /* 0x0000009a030c7224 */ /* 0x000fce00078e02ff */
.L_x_230:
[----:B------:R-:W-:Y:S05]  /*7e30*/  BSYNC B1 ;  /* 0x0000000000017941 */ /* 0x000fea0003800000 */
.L_x_229:
        /* <DEDUP_REMOVED lines=11> */
.L_x_232:
[----:B------:R-:W-:Y:S05]  /*7ef0*/  BSYNC B1 ;  /* 0x0000000000017941 */ /* 0x000fea0003800000 */
.L_x_231:
[----:B-1----:R-:W-:Y:S01]  /*7f00*/  @!P4 IMAD R3, R110, R155, R12 ;  /* 0x0000009b6e03c224 */ /* 0x002fe200078e020c */
[----:B------:R-:W-:Y:S04]  /*7f10*/  BSSY B1, `(.L_x_233) ;  /* 0x0000006000017945 */ /* 0x000fe80003800000 */
[----:B------:R1:W-:Y:S01]  /*7f20*/  @!P4 STG.E.U8 desc[UR38][R6.64+0xa8], R3 ;  /* 0x0000a8030600c986 */ /* 0x0003e2000c101126 */
[----:B------:R-:W-:Y:S05]  /*7f30*/  @P3 BRA `(.L_x_234) ;  /* 0x00000000000c3947 */ /* 0x000fea0003800000 */
[----:B------:R-:W1:Y:S02]  /*7f40*/  LDG.E.U8 R166, desc[UR38][R10.64+0xa9] ;  /* 0x0000a9260aa67981 */ /* 0x000e64000c1e1100 */
[----:B-1----:R-:W-:-:S05]  /*7f50*/  PRMT R3, R166, 0x8880, RZ ;  /* 0x00008880a6037816 */ /* 0x002fca00000000ff */
[----:B------:R-:W-:-:S07]  /*7f60*/  IMAD R12, R3, R154, RZ ;  /* 0x0000009a030c7224 */ /* 0x000fce00078e02ff */
.L_x_234:
[----:B------:R-:W-:Y:S05]  /*7f70*/  BSYNC B1 ;  /* 0x0000000000017941 */ /* 0x000fea0003800000 */
.L_x_233:
[----:B------:R-:W-:Y:S01]  /*7f80*/  @!P3 IMAD R111, R111, R155, R12 ;  /* 0x0000009b6f6fb224 */ /* 0x000fe200078e020c */
[----:B------:R-:W-:Y:S04]  /*7f90*/  BSSY B1, `(.L_x_235) ;  /* 0x0000006000017945 */ /* 0x000fe80003800000 */
[----:B------:R0:W-:Y:S01]  /*7fa0*/  @!P3 STG.E.U8 desc[UR38][R6.64+0xa9], R111 ;  /* 0x0000a96f0600b986 */ /* 0x0001e2000c101126 */
[----:B------:R-:W-:Y:S05]  /*7fb0*/  @P5 BRA `(.L_x_236) ;  /* 0x00000000000c5947 */ /* 0x000fea0003800000 */
[----:B------:R-:W1:Y:S02]  /*7fc0*/  LDG.E.U8 R166, desc[UR38][R8.64+0xb0] ;  /* 0x0000b02608a67981 */ /* 0x000e64000c1e1100 */
[----:B-1----:R-:W-:-:S05]  /*7fd0*/  PRMT R3, R166, 0x8880, RZ ;  /* 0x00008880a6037816 */ /* 0x002fca00000000ff */
[----:B------:R-:W-:-:S07]  /*7fe0*/  IMAD R12, R3, R154, RZ ;  /* 0x0000009a030c7224 */ /* 0x000fce00078e02ff */
.L_x_236:
[----:B------:R-:W-:Y:S05]  /*7ff0*/  BSYNC B1 ;  /* 0x0000000000017941 */ /* 0x000fea0003800000 */
.L_x_235:
[----:B-1----:R-:W-:Y:S01]  /*8000*/  @!P5 IMAD R3, R112, R155, R12 ;  /* 0x0000009b7003d224 */ /* 0x002fe200078e020c */
[----:B------:R-:W-:Y:S04]  /*8010*/  BSSY B1, `(.L_x_237) ;  /* 0x0000006000017945 */ /* 0x000fe80003800000 */
[----:B------:R1:W-:Y:S01]  /*8020*/  @!P5 STG.E.U8 desc[UR38][R4.64+0xb0], R3 ;  /* 0x0000b0030400d986 */ /* 0x0003e2000c101126 */
[----:B------:R-:W-:Y:S05]  /*8030*/  @P2 BRA `(.L_x_238) ;  /* 0x00000000000c2947 */ /* 0x000fea0003800000 */
[----:B------:R-:W1:Y:S02]  /*8040*/  LDG.E.U8 R166, desc[UR38][R8.64+0xb1] ;  /* 0x0000b12608a67981 */ /* 0x000e64000c1e1100 */
[----:B-1----:R-:W-:-:S05]  /*8050*/  PRMT R3, R166, 0x8880, RZ ;  /* 0x00008880a6037816 */ /* 0x002fca00000000ff */
[----:B------:R-:W-:-:S07]  /*8060*/  IMAD R12, R3, R154, RZ ;  /* 0x0000009a030c7224 */ /* 0x000fce00078e02ff */
.L_x_238:
[----:B------:R-:W-:Y:S05]  /*8070*/  BSYNC B1 ;  /* 0x0000000000017941 */ /* 0x000fea0003800000 */
.L_x_237:
        /* <DEDUP_REMOVED lines=11> */
.L_x_240:
[----:B------:R-:W-:Y:S05]  /*8130*/  BSYNC B1 ;  /* 0x0000000000017941 */ /* 0x000fea0003800000 */
.L_x_239:
[----:B-1----:R-:W-:Y:S01]  /*8140*/  @!P4 IMAD R3, R114, R155, R12 ;  /* 0x0000009b7203c224 */ /* 0x002fe200078e020c */
[----:B------:R-:W-:Y:S04]  /*8150*/  BSSY B1, `(.L_x_241) ;  /* 0x0000006000017945 */ /* 0x000fe80003800000 */
[----:B------:R1:W-:Y:S01]  /*8160*/  @!P4 STG.E.U8 desc[UR38][R6.64+0xb0], R3 ;  /* 0x0000b0030600c986 */ /* 0x0003e2000c101126 */
[----:B------:R-:W-:Y:S05]  /*8170*/  @P3 BRA `(.L_x_242) ;  /* 0x00000000000c3947 */ /* 0x000fea0003800000 */
[----:B------:R-:W1:Y:S02]  /*8180*/  LDG.E.U8 R166, desc[UR38][R10.64+0xb1] ;  /* 0x0000b1260aa67981 */ /* 0x000e64000c1e1100 */
[----:B-1----:R-:W-:-:S05]  /*8190*/  PRMT R3, R166, 0x8880, RZ ;  /* 0x00008880a6037816 */ /* 0x002fca00000000ff */
[----:B------:R-:W-:-:S07]  /*81a0*/  IMAD R12, R3, R154, RZ ;  /* 0x0000009a030c7224 */ /* 0x000fce00078e02ff */
.L_x_242:
[----:B------:R-:W-:Y:S05]  /*81b0*/  BSYNC B1 ;  /* 0x0000000000017941 */ /* 0x000fea0003800000 */
.L_x_241:
[----:B------:R-:W-:Y:S01]  /*81c0*/  @!P3 IMAD R115, R115, R155, R12 ;  /* 0x0000009b7373b224 */ /* 0x000fe200078e020c */
[----:B------:R-:W-:Y:S04]  /*81d0*/  BSSY B1, `(.L_x_243) ;  /* 0x0000006000017945 */ /* 0x000fe80003800000 */
[----:B------:R0:W-:Y:S01]  /*81e0*/  @!P3 STG.E.U8 desc[UR38][R6.64+0xb1], R115 ;  /* 0x0000b1730600b986 */ /* 0x0001e2000c101126 */
[----:B------:R-:W-:Y:S05]  /*81f0*/  @P5 BRA `(.L_x_244) ;  /* 0x00000000000c5947 */ /* 0x000fea0003800000 */
[----:B------:R-:W1:Y:S02]  /*8200*/  LDG.E.U8 R166, desc[UR38][R8.64+0xb8] ;  /* 0x0000b82608a67981 */ /* 0x000e64000c1e1100 */
[----:B-1----:R-:W-:-:S05]  /*8210*/  PRMT R3, R166, 0x8880, RZ ;  /* 0x00008880a6037816 */ /* 0x002fca00000000ff */
[----:B------:R-:W-:-:S07]  /*8220*/  IMAD R12, R3, R154, RZ ;  /* 0x0000009a030c7224 */ /* 0x000fce00078e02ff */
.L_x_244:
[----:B------:R-:W-:Y:S05]  /*8230*/  BSYNC B1 ;  /* 0x0000000000017941 */ /* 0x000fea0003800000 */
.L_x_243:
[----:B-1----:R-:W-:Y:S01]  /*8240*/  @!P5 IMAD R3, R116, R155, R12 ;  /* 0x0000009b7403d224 */ /* 0x002fe200078e020c */
[----:B------:R-:W-:Y:S04]  /*8250*/  BSSY B1, `(.L_x_245) ;  /* 0x0000006000017945 */ /* 0x000fe80003800000 */
[----:B------:R1:W-:Y:S01]  /*8260*/  @!P5 STG.E.U8 desc[UR38][R4.64+0xb8], R3 ;  /* 0x0000b8030400d986 */ /* 0x0003e2000c101126 */
[----:B------:R-:W-:Y:S05]  /*8270*/  @P2 BRA `(.L_x_246) ;  /* 0x00000000000c2947 */ /* 0x000fea0003800000 */
[----:B------:R-:W1:Y:S02]  /*8280*/  LDG.E.U8 R166, desc[UR38][R8.64+0xb9] ;  /* 0x0000b92608a67981 */ /* 0x000e64000c1e1100 */
[----:B-1----:R-:W-:-:S05]  /*8290*/  PRMT R3, R166, 0x8880, RZ ;  /* 0x00008880a6037816 */ /* 0x002fca00000000ff */
[----:B------:R-:W-:-:S07]  /*82a0*/  IMAD R12, R3, R154, RZ ;  /* 0x0000009a030c7224 */ /* 0x000fce00078e02ff */
.L_x_246:
[----:B------:R-:W-:Y:S05]  /*82b0*/  BSYNC B1 ;  /* 0x0000000000017941 */ /* 0x000fea0003800000 */
.L_x_245:
        /* <DEDUP_REMOVED lines=11> */
.L_x_248:
[----:B------:R-:W-:Y:S05]  /*8370*/  BSYNC B1 ;  /* 0x0000000000017941 */ /* 0x000fea0003800000 */
.L_x_247:
[----:B-1----:R-:W-:Y:S01]  /*8380*/  @!P4 IMAD R3, R118, R155, R12 ;  /* 0x0000009b7603c224 */ /* 0x002fe200078e020c */
[----:B------:R-:W-:Y:S04]  /*8390*/  BSSY B1, `(.L_x_249) ;  /* 0x0000006000017945 */ /* 0x000fe80003800000 */
[----:B------:R1:W-:Y:S01]  /*83a0*/  @!P4 STG.E.U8 desc[UR38][R6.64+0xb8], R3 ;  /* 0x0000b8030600c986 */ /* 0x0003e2000c101126 */
[----:B------:R-:W-:Y:S05]  /*83b0*/  @P3 BRA `(.L_x_250) ;  /* 0x00000000000c3947 */ /* 0x000fea0003800000 */
[----:B------:R-:W1:Y:S02]  /*83c0*/  LDG.E.U8 R166, desc[UR38][R10.64+0xb9] ;  /* 0x0000b9260aa67981 */ /* 0x000e64000c1e1100 */
[----:B-1----:R-:W-:-:S05]  /*83d0*/  PRMT R3, R166, 0x8880, RZ ;  /* 0x00008880a6037816 */ /* 0x002fca00000000ff */
[----:B------:R-:W-:-:S07]  /*83e0*/  IMAD R12, R3, R154, RZ ;  /* 0x0000009a030c7224 */ /* 0x000fce00078e02ff */
.L_x_250:
[----:B------:R-:W-:Y:S05]  /*83f0*/  BSYNC B1 ;  /* 0x0000000000017941 */ /* 0x000fea0003800000 */
.L_x_249:
[----:B------:R-:W-:Y:S01]  /*8400*/  @!P3 IMAD R119, R119, R155, R12 ;  /* 0x0000009b7777b224 */ /* 0x000fe200078e020c */
[----:B------:R-:W-:Y:S04]  /*8410*/  BSSY B1, `(.L_x_251) ;  /* 0x0000006000017945 */ /* 0x000fe80003800000 */
[----:B------:R0:W-:Y:S01]  /*8420*/  @!P3 STG.E.U8 desc[UR38][R6.64+0xb9], R119 ;  /* 0x0000b9770600b986 */ /* 0x0001e2000c101126 */
[----:B------:R-:W-:Y:S05]  /*8430*/  @P5 BRA `(.L_x_252) ;  /* 0x00000000000c5947 */ /* 0x000fea0003800000 */
[----:B------:R-:W1:Y:S02]  /*8440*/  LDG.E.U8 R166, desc[UR38][R8.64+0xc0] ;  /* 0x0000c02608a67981 */ /* 0x000e64000c1e1100 */
[----:B-1----:R-:W-:-:S05]  /*8450*/  PRMT R3, R166, 0x8880, RZ ;  /* 0x00008880a6037816 */ /* 0x002fca00000000ff */
[----:B------:R-:W-:-:S07]  /*8460*/  IMAD R12, R3, R154, RZ ;  /* 0x0000009a030c7224 */ /* 0x000fce00078e02ff */
.L_x_252:
[----:B------:R-:W-:Y:S05]  /*8470*/  BSYNC B1 ;  /* 0x0000000000017941 */ /* 0x000fea0003800000 */
.L_x_251:
[----:B-1----:R-:W-:Y:S01]  /*8480*/  @!P5 IMAD R3, R120, R155, R12 ;  /* 0x0000009b7803d224 */ /* 0x002fe200078e020c */
[----:B------:R-:W-:Y:S04]  /*8490*/  BSSY B1, `(.L_x_253) ;  /* 0x0000006000017945 */ /* 0x000fe80003800000 */
[----:B------:R1:W-:Y:S01]  /*84a0*/  @!P5 STG.E.U8 desc[UR38][R4.64+0xc0], R3 ;  /* 0x0000c0030400d986 */ /* 0x0003e2000c101126 */
[----:B------:R-:W-:Y:S05]  /*84b0*/  @P2 BRA `(.L_x_254) ;  /* 0x00000000000c2947 */ /* 0x000fea0003800000 */
[----:B------:R-:W1:Y:S02]  /*84c0*/  LDG.E.U8 R166, desc[UR38][R8.64+0xc1] ;  /* 0x0000c12608a67981 */ /* 0x000e64000c1e1100 */
[----:B-1----:R-:W-:-:S05]  /*84d0*/  PRMT R3, R166, 0x8880, RZ ;  /* 0x00008880a6037816 */ /* 0x002fca00000000ff */
[----:B------:R-:W-:-:S07]  /*84e0*/  IMAD R12, R3, R154, RZ ;  /* 0x0000009a030c7224 */ /* 0x000fce00078e02ff */
.L_x_254:
[----:B------:R-:W-:Y:S05]  /*84f0*/  BSYNC B1 ;  /* 0x0000000000017941 */ /* 0x000fea0003800000 */
.L_x_253:
        /* <DEDUP_REMOVED lines=11> */
.L_x_256:
[----:B------:R-:W-:Y:S05]  /*85b0*/  BSYNC B1 ;  /* 0x0000000000017941 */ /* 0x000fea0003800000 */
.L_x_255:
[----:B-1----:R-:W-:Y:S01]  /*85c0*/  @!P4 IMAD R3, R122, R155, R12 ;  /* 0x0000009b7a03c224 */ /* 0x002fe200078e020c */
[----:B------:R-:W-:Y:S04]  /*85d0*/  BSSY B1, `(.L_x_257) ;  /* 0x0000006000017945 */ /* 0x000fe80003800000 */
[----:B------:R1:W-:Y:S01]  /*85e0*/  @!P4 STG.E.U8 desc[UR38][R6.64+0xc0], R3 ;  /* 0x0000c0030600c986 */ /* 0x0003e2000c101126 */
[----:B------:R-:W-:Y:S05]  /*85f0*/  @P3 BRA `(.L_x_258) ;  /* 0x00000000000c3947 */ /* 0x000fea0003800000 */
[----:B------:R-:W1:Y:S02]  /*8600*/  LDG.E.U8 R166, desc[UR38][R10.64+0xc1] ;  /* 0x0000c1260aa67981 */ /* 0x000e64000c1e1100 */
[----:B-1----:R-:W-:-:S05]  /*8610*/  PRMT R3, R166, 0x8880, RZ ;  /* 0x00008880a6037816 */ /* 0x002fca00000000ff */
[----:B------:R-:W-:-:S07]  /*8620*/  IMAD R12, R3, R154, RZ ;  /* 0x0000009a030c7224 */ /* 0x000fce00078e02ff */
.L_x_258:
[----:B------:R-:W-:Y:S05]  /*8630*/  BSYNC B1 ;  /* 0x0000000000017941 */ /* 0x000fea0003800000 */
.L_x_257:
[----:B------:R-:W-:Y:S01]  /*8640*/  @!P3 IMAD R123, R123, R155, R12 ;  /* 0x0000009b7b7bb224 */ /* 0x000fe200078e020c */
[----:B------:R-:W-:Y:S04]  /*8650*/  BSSY B1, `(.L_x_259) ;  /* 0x0000006000017945 */ /* 0x000fe80003800000 */
[----:B------:R0:W-:Y:S01]  /*8660*/  @!P3 STG.E.U8 desc[UR38][R6.64+0xc1], R123 ;  /* 0x0000c17b0600b986 */ /* 0x0001e2000c101126 */
[----:B------:R-:W-:Y:S05]  /*8670*/  @P5 BRA `(.L_x_260) ;  /* 0x00000000000c5947 */ /* 0x000fea0003800000 */
[----:B------:R-:W1:Y:S02]  /*8680*/  LDG.E.U8 R166, desc[UR38][R8.64+0xc8] ;  /* 0x0000c82608a67981 */ /* 0x000e64000c1e1100 */
[----:B-1----:R-:W-:-:S05]  /*8690*/  PRMT R3, R166, 0x8880, RZ ;  /* 0x00008880a6037816 */ /* 0x002fca00000000ff */
[----:B------:R-:W-:-:S07]  /*86a0*/  IMAD R12, R3, R154, RZ ;  /* 0x0000009a030c7224 */ /* 0x000fce00078e02ff */
.L_x_260:
[----:B------:R-:W-:Y:S05]  /*86b0*/  BSYNC B1 ;  /* 0x0000000000017941 */ /* 0x000fea0003800000 */
.L_x_259:
[----:B-1----:R-:W-:Y:S01]  /*86c0*/  @!P5 IMAD R3, R124, R155, R12 ;  /* 0x0000009b7c03d224 */ /* 0x002fe200078e020c */
[----:B------:R-:W-:Y:S04]  /*86d0*/  BSSY B1, `(.L_x_261) ;  /* 0x0000006000017945 */ /* 0x000fe80003800000 */
[----:B------:R1:W-:Y:S01]  /*86e0*/  @!P5 STG.E.U8 desc[UR38][R4.64+0xc8], R3 ;  /* 0x0000c8030400d986 */ /* 0x0003e2000c101126 */
[----:B------:R-:W-:Y:S05]  /*86f0*/  @P2 BRA `(.L_x_262) ;  /* 0x00000000000c2947 */ /* 0x000fea0003800000 */
[----:B------:R-:W1:Y:S02]  /*8700*/  LDG.E.U8 R166, desc[UR38][R8.64+0xc9] ;  /* 0x0000c92608a67981 */ /* 0x000e64000c1e1100 */
[----:B-1----:R-:W-:-:S05]  /*8710*/  PRMT R3, R166, 0x8880, RZ ;  /* 0x00008880a6037816 */ /* 0x002fca00000000ff */
[----:B------:R-:W-:-:S07]  /*8720*/  IMAD R12, R3, R154, RZ ;  /* 0x0000009a030c7224 */ /* 0x000fce00078e02ff */
.L_x_262:
[----:B------:R-:W-:Y:S05]  /*8730*/  BSYNC B1 ;  /* 0x0000000000017941 */ /* 0x000fea0003800000 */
.L_x_261:
        /* <DEDUP_REMOVED lines=11> */
.L_x_264:
[----:B------:R-:W-:Y:S05]  /*87f0*/  BSYNC B1 ;  /* 0x0000000000017941 */ /* 0x000fea0003800000 */
.L_x_263:
[----:B-1----:R-:W-:Y:S01]  /*8800*/  @!P4 IMAD R3, R126, R155, R12 ;  /* 0x0000009b7e03c224 */ /* 0x002fe200078e020c */
[----:B------:R-:W-:Y:S04]  /*8810*/  BSSY B1, `(.L_x_265) ;  /* 0x0000006000017945 */ /* 0x000fe80003800000 */
[----:B------:R1:W-:Y:S01]  /*8820*/  @!P4 STG.E.U8 desc[UR38][R6.64+0xc8], R3 ;  /* 0x0000c8030600c986 */ /* 0x0003e2000c101126 */
[----:B------:R-:W-:Y:S05]  /*8830*/  @P3 BRA `(.L_x_266) ;  /* 0x00000000000c3947 */ /* 0x000fea0003800000 */
[----:B------:R-:W1:Y:S02]  /*8840*/  LDG.E.U8 R166, desc[UR38][R10.64+0xc9] ;  /* 0x0000c9260aa67981 */ /* 0x000e64000c1e1100 */
[----:B-1----:R-:W-:-:S05]  /*8850*/  PRMT R3, R166, 0x8880, RZ ;  /* 0x00008880a6037816 */ /* 0x002fca00000000ff */
[----:B------:R-:W-:-:S07]  /*8860*/  IMAD R12, R3, R154, RZ ;  /* 0x0000009a030c7224 */ /* 0x000fce00078e02ff */
.L_x_266:
[----:B------:R-:W-:Y:S05]  /*8870*/  BSYNC B1 ;  /* 0x0000000000017941 */ /* 0x000fea0003800000 */
.L_x_265:
[----:B------:R-:W-:Y:S01]  /*8880*/  @!P3 IMAD R127, R127, R155, R12 ;  /* 0x0000009b7f7fb224 */ /* 0x000fe200078e020c */
[----:B------:R-:W-:Y:S04]  /*8890*/  BSSY B1, `(.L_x_267) ;  /* 0x0000006000017945 */ /* 0x000fe80003800000 */
[----:B------:R0:W-:Y:S01]  /*88a0*/  @!P3 STG.E.U8 desc[UR38][R6.64+0xc9], R127 ;  /* 0x0000c97f0600b986 */ /* 0x0001e2000c101126 */
[----:B------:R-:W-:Y:S05]  /*88b0*/  @P5 BRA `(.L_x_268) ;  /* 0x00000000000c5947 */ /* 0x000fea0003800000 */
[----:B------:R-:W1:Y:S02]  /*88c0*/  LDG.E.U8 R166, desc[UR38][R8.64+0xd0] ;  /* 0x0000d02608a67981 */ /* 0x000e64000c1e1100 */
[----:B-1----:R-:W-:-:S05]  /*88d0*/  PRMT R3, R166, 0x8880, RZ ;  /* 0x00008880a6037816 */ /* 0x002fca00000000ff */
[----:B------:R-:W-:-:S07]  /*88e0*/  IMAD R12, R3, R154, RZ ;  /* 0x0000009a030c7224 */ /* 0x000fce00078e02ff */
.L_x_268:
[----:B------:R-:W-:Y:S05]  /*88f0*/  BSYNC B1 ;  /* 0x0000000000017941 */ /* 0x000fea0003800000 */
.L_x_267:
[----:B-1----:R-:W-:Y:S01]  /*8900*/  @!P5 IMAD R3, R128, R155, R12 ;  /* 0x0000009b8003d224 */ /* 0x002fe200078e020c */
[----:B------:R-:W-:Y:S04]  /*8910*/  BSSY B1, `(.L_x_269) ;  /* 0x0000006000017945 */ /* 0x000fe80003800000 */
[----:B------:R1:W-:Y:S01]  /*8920*/  @!P5 STG.E.U8 desc[UR38][R4.64+0xd0], R3 ;  /* 0x0000d0030400d986 */ /* 0x0003e2000c101126 */
[----:B------:R-:W-:Y:S05]  /*8930*/  @P2 BRA `(.L_x_270) ;  /* 0x00000000000c2947 */ /* 0x000fea0003800000 */
[----:B------:R-:W1:Y:S02]  /*8940*/  LDG.E.U8 R166, desc[UR38][R8.64+0xd1] ;  /* 0x0000d12608a67981 */ /* 0x000e64000c1e1100 */
[----:B-1----:R-:W-:-:S05]  /*8950*/  PRMT R3, R166, 0x8880, RZ ;  /* 0x00008880a6037816 */ /* 0x002fca00000000ff */
[----:B------:R-:W-:-:S07]  /*8960*/  IMAD R12, R3, R154, RZ ;  /* 0x0000009a030c7224 */ /* 0x000fce00078e02ff */
.L_x_270:
[----:B------:R-:W-:Y:S05]  /*8970*/  BSYNC B1 ;  /* 0x0000000000017941 */ /* 0x000fea0003800000 */
.L_x_269:
        /* <DEDUP_REMOVED lines=11> */
.L_x_272:
[----:B------:R-:W-:Y:S05]  /*8a30*/  BSYNC B1 ;  /* 0x0000000000017941 */ /* 0x000fea0003800000 */
.L_x_271:
[----:B-1----:R-:W-:Y:S01]  /*8a40*/  @!P4 IMAD R3, R130, R155, R12 ;  /* 0x0000009b8203c224 */ /* 0x002fe200078e020c */
[----:B------:R-:W-:Y:S04]  /*8a50*/  BSSY B1, `(.L_x_273) ;  /* 0x0000006000017945 */ /* 0x000fe80003800000 */
[----:B------:R1:W-:Y:S01]  /*8a60*/  @!P4 STG.E.U8 desc[UR38][R6.64+0xd0], R3 ;  /* 0x0000d0030600c986 */ /* 0x0003e2000c101126 */
[----:B------:R-:W-:Y:S05]  /*8a70*/  @P3 BRA `(.L_x_274) ;  /* 0x00000000000c3947 */ /* 0x000fea0003800000 */
[----:B------:R-:W1:Y:S02]  /*8a80*/  LDG.E.U8 R166, desc[UR38][R10.64+0xd1] ;  /* 0x0000d1260aa67981 */ /* 0x000e64000c1e1100 */
[----:B-1----:R-:W-:-:S05]  /*8a90*/  PRMT R3, R166, 0x8880, RZ ;  /* 0x00008880a6037816 */ /* 0x002fca00000000ff */
[----:B------:R-:W-:-:S07]  /*8aa0*/  IMAD R12, R3, R154, RZ ;  /* 0x0000009a030c7224 */ /* 0x000fce00078e02ff */
.L_x_274:
[----:B------:R-:W-:Y:S05]  /*8ab0*/  BSYNC B1 ;  /* 0x0000000000017941 */ /* 0x000fea0003800000 */
.L_x_273:
[----:B------:R-:W-:Y:S01]  /*8ac0*/  @!P3 IMAD R131, R131, R155, R12 ;  /* 0x0000009b8383b224 */ /* 0x000fe200078e020c */
[----:B------:R-:W-:Y:S04]  /*8ad0*/  BSSY B1, `(.L_x_275) ;  /* 0x0000006000017945 */ /* 0x000fe80003800000 */
[----:B------:R0:W-:Y:S01]  /*8ae0*/  @!P3 STG.E.U8 desc[UR38][R6.64+0xd1], R131 ;  /* 0x0000d1830600b986 */ /* 0x0001e2000c101126 */
[----:B------:R-:W-:Y:S05]  /*8af0*/  @P5 BRA `(.L_x_276) ;  /* 0x00000000000c5947 */ /* 0x000fea0003800000 */
[----:B------:R-:W1:Y:S02]  /*8b00*/  LDG.E.U8 R166, desc[UR38][R8.64+0xd8] ;  /* 0x0000d82608a67981 */ /* 0x000e64000c1e1100 */
[----:B-1----:R-:W-:-:S05]  /*8b10*/  PRMT R3, R166, 0x8880, RZ ;  /* 0x00008880a6037816 */ /* 0x002fca00000000ff */
[----:B------:R-:W-:-:S07]  /*8b20*/  IMAD R12, R3, R154, RZ ;  /* 0x0000009a030c7224 */ /* 0x000fce00078e02ff */
.L_x_276:
[----:B------:R-:W-:Y:S05]  /*8b30*/  BSYNC B1 ;  /* 0x0000000000017941 */ /* 0x000fea0003800000 */
.L_x_275:
[----:B-1----:R-:W-:Y:S01]  /*8b40*/  @!P5 IMAD R3, R132, R155, R12 ;  /* 0x0000009b8403d224 */ /* 0x002fe200078e020c */
[----:B------:R-:W-:Y:S04]  /*8b50*/  BSSY B1, `(.L_x_277) ;  /* 0x0000006000017945 */ /* 0x000fe80003800000 */
[----:B------:R1:W-:Y:S01]  /*8b60*/  @!P5 STG.E.U8 desc[UR38][R4.64+0xd8], R3 ;  /* 0x0000d8030400d986 */ /* 0x0003e2000c101126 */
[----:B------:R-:W-:Y:S05]  /*8b70*/  @P2 BRA `(.L_x_278) ;  /* 0x00000000000c2947 */ /* 0x000fea0003800000 */
[----:B------:R-:W1:Y:S02]  /*8b80*/  LDG.E.U8 R166, desc[UR38][R8.64+0xd9] ;  /* 0x0000d92608a67981 */ /* 0x000e64000c1e1100 */
[----:B-1----:R-:W-:-:S05]  /*8b90*/  PRMT R3, R166, 0x8880, RZ ;  /* 0x00008880a6037816 */ /* 0x002fca00000000ff */
[----:B------:R-:W-:-:S07]  /*8ba0*/  IMAD R12, R3, R154, RZ ;  /* 0x0000009a030c7224 */ /* 0x000fce00078e02ff */
.L_x_278:
[----:B------:R-:W-:Y:S05]  /*8bb0*/  BSYNC B1 ;  /* 0x0000000000017941 */ /* 0x000fea0003800000 */
.L_x_277:
        /* <DEDUP_REMOVED lines=11> */
.L_x_280:
[----:B------:R-:W-:Y:S05]  /*8c70*/  BSYNC B1 ;  /* 0x0000000000017941 */ /* 0x000fea0003800000 */
.L_x_279:
[----:B-1----:R-:W-:Y:S01]  /*8c80*/  @!P4 IMAD R3, R134, R155, R12 ;  /* 0x0000009b8603c224 */ /* 0x002fe200078e020c */
[----:B------:R-:W-:Y:S04]  /*8c90*/  BSSY B1, `(.L_x_281) ;  /* 0x0000006000017945 */ /* 0x000fe80003800000 */
[----:B------:R1:W-:Y:S01]  /*8ca0*/  @!P4 STG.E.U8 desc[UR38][R6.64+0xd8], R3 ;  /* 0x0000d8030600c986 */ /* 0x0003e2000c101126 */
[----:B------:R-:W-:Y:S05]  /*8cb0*/  @P3 BRA `(.L_x_282) ;  /* 0x00000000000c3947 */ /* 0x000fea0003800000 */
[----:B------:R-:W1:Y:S02]  /*8cc0*/  LDG.E.U8 R166, desc[UR38][R10.64+0xd9] ;  /* 0x0000d9260aa67981 */ /* 0x000e64000c1e1100 */
[----:B-1----:R-:W-:-:S05]  /*8cd0*/  PRMT R3, R166, 0x8880, RZ ;  /* 0x00008880a6037816 */ /* 0x002fca00000000ff */
[----:B------:R-:W-:-:S07]  /*8ce0*/  IMAD R12, R3, R154, RZ ;  /* 0x0000009a030c7224 */ /* 0x000fce00078e02ff */
.L_x_282:
[----:B------:R-:W-:Y:S05]  /*8cf0*/  BSYNC B1 ;  /* 0x0000000000017941 */ /* 0x000fea0003800000 */
.L_x_281:
[----:B------:R-:W-:Y:S01]  /*8d00*/  @!P3 IMAD R135, R135, R155, R12 ;  /* 0x0000009b8787b224 */ /* 0x000fe200078e020c */
[----:B------:R-:W-:Y:S04]  /*8d10*/  BSSY B1, `(.L_x_283) ;  /* 0x0000006000017945 */ /* 0x000fe80003800000 */
[----:B------:R0:W-:Y:S01]  /*8d20*/  @!P3 STG.E.U8 desc[UR38][R6.64+0xd9], R135 ;  /* 0x0000d9870600b986 */ /* 0x0001e2000c101126 */
[----:B------:R-:W-:Y:S05]  /*8d30*/  @P5 BRA `(.L_x_284) ;  /* 0x00000000000c5947 */ /* 0x000fea0003800000 */
[----:B------:R-:W1:Y:S02]  /*8d40*/  LDG.E.U8 R166, desc[UR38][R8.64+0xe0] ;  /* 0x0000e02608a67981 */ /* 0x000e64000c1e1100 */
[----:B-1----:R-:W-:-:S05]  /*8d50*/  PRMT R3, R166, 0x8880, RZ ;  /* 0x00008880a6037816 */ /* 0x002fca00000000ff */
[----:B------:R-:W-:-:S07]  /*8d60*/  IMAD R12, R3, R154, RZ ;  /* 0x0000009a030c7224 */ /* 0x000fce00078e02ff */
.L_x_284:
[----:B------:R-:W-:Y:S05]  /*8d70*/  BSYNC B1 ;  /* 0x0000000000017941 */ /* 0x000fea0003800000 */
.L_x_283:
[----:B-1----:R-:W-:Y:S01]  /*8d80*/  @!P5 IMAD R3, R136, R155, R12 ;  /* 0x0000009b8803d224 */ /* 0x002fe200078e020c */
[----:B------:R-:W-:Y:S04]  /*8d90*/  BSSY B1, `(.L_x_285) ;  /* 0x0000006000017945 */ /* 0x000fe80003800000 */
[----:B------:R1:W-:Y:S01]  /*8da0*/  @!P5 STG.E.U8 desc[UR38][R4.64+0xe0], R3 ;  /* 0x0000e0030400d986 */ /* 0x0003e2000c101126 */
[----:B------:R-:W-:Y:S05]  /*8db0*/  @P2 BRA `(.L_x_286) ;  /* 0x00000000000c2947 */ /* 0x000fea0003800000 */
[----:B------:R-:W1:Y:S02]  /*8dc0*/  LDG.E.U8 R166, desc[UR38][R8.64+0xe1] ;  /* 0x0000e12608a67981 */ /* 0x000e64000c1e1100 */
[----:B-1----:R-:W-:-:S05]  /*8dd0*/  PRMT R3, R166, 0x8880, RZ ;  /* 0x00008880a6037816 */ /* 0x002fca00000000ff */
[----:B------:R-:W-:-:S07]  /*8de0*/  IMAD R12, R3, R154, RZ ;  /* 0x0000009a030c7224 */ /* 0x000fce00078e02ff */
.L_x_286:
[----:B------:R-:W-:Y:S05]  /*8df0*/  BSYNC B1 ;  /* 0x0000000000017941 */ /* 0x000fea0003800000 */
.L_x_285:
        /* <DEDUP_REMOVED lines=11> */
.L_x_288:
[----:B------:R-:W-:Y:S05]  /*8eb0*/  BSYNC B1 ;  /* 0x0000000000017941 */ /* 0x000fea0003800000 */
.L_x_287:
[----:B-1----:R-:W-:Y:S01]  /*8ec0*/  @!P4 IMAD R3, R138, R155, R12 ;  /* 0x0000009b8a03c224 */ /* 0x002fe200078e020c */
[----:B------:R-:W-:Y:S04]  /*8ed0*/  BSSY B1, `(.L_x_289) ;  /* 0x0000006000017945 */ /* 0x000fe80003800000 */
[----:B------:R1:W-:Y:S01]  /*8ee0*/  @!P4 STG.E.U8 desc[UR38][R6.64+0xe0], R3 ;  /* 0x0000e0030600c986 */ /* 0x0003e2000c101126 */
[----:B------:R-:W-:Y:S05]  /*8ef0*/  @P3 BRA `(.L_x_290) ;  /* 0x00000000000c3947 */ /* 0x000fea0003800000 */
[----:B------:R-:W1:Y:S02]  /*8f00*/  LDG.E.U8 R166, desc[UR38][R10.64+0xe1] ;  /* 0x0000e1260aa67981 */ /* 0x000e64000c1e1100 */
[----:B-1----:R-:W-:-:S05]  /*8f10*/  PRMT R3, R166, 0x8880, RZ ;  /* 0x00008880a6037816 */ /* 0x002fca00000000ff */
[----:B------:R-:W-:-:S07]  /*8f20*/  IMAD R12, R3, R154, RZ ;  /* 0x0000009a030c7224 */ /* 0x000fce00078e02ff */
.L_x_290:
[----:B------:R-:W-:Y:S05]  /*8f30*/  BSYNC B1 ;  /* 0x0000000000017941 */ /* 0x000fea0003800000 */
.L_x_289:
[----:B------:R-:W-:Y:S01]  /*8f40*/  @!P3 IMAD R139, R139, R155, R12 ;  /* 0x0000009b8b8bb224 */ /* 0x000fe200078e020c */
[----:B------:R-:W-:Y:S04]  /*8f50*/  BSSY B1, `(.L_x_291) ;  /* 0x0000006000017945 */ /* 0x000fe80003800000 */
[----:B------:R0:W-:Y:S01]  /*8f60*/  @!P3 STG.E.U8 desc[UR38][R6.64+0xe1], R139 ;  /* 0x0000e18b0600b986 */ /* 0x0001e2000c101126 */
[----:B------:R-:W-:Y:S05]  /*8f70*/  @P5 BRA `(.L_x_292) ;  /* 0x00000000000c5947 */ /* 0x000fea0003800000 */
[----:B------:R-:W1:Y:S02]  /*8f80*/  LDG.E.U8 R166, desc[UR38][R8.64+0xe8] ;  /* 0x0000e82608a67981 */ /* 0x000e64000c1e1100 */
[----:B-1----:R-:W-:-:S05]  /*8f90*/  PRMT R3, R166, 0x8880, RZ ;  /* 0x00008880a6037816 */ /* 0x002fca00000000ff */
[----:B------:R-:W-:-:S07]  /*8fa0*/  IMAD R12, R3, R154, RZ ;  /* 0x0000009a030c7224 */ /* 0x000fce00078e02ff */
.L_x_292:
[----:B------:R-:W-:Y:S05]  /*8fb0*/  BSYNC B1 ;  /* 0x0000000000017941 */ /* 0x000fea0003800000 */
.L_x_291:
[----:B-1----:R-:W-:Y:S01]  /*8fc0*/  @!P5 IMAD R3, R140, R155, R12 ;  /* 0x0000009b8c03d224 */ /* 0x002fe200078e020c */
[----:B------:R-:W-:Y:S04]  /*8fd0*/  BSSY B1, `(.L_x_293) ;  /* 0x0000006000017945 */ /* 0x000fe80003800000 */
[----:B------:R1:W-:Y:S01]  /*8fe0*/  @!P5 STG.E.U8 desc[UR38][R4.64+0xe8], R3 ;  /* 0x0000e8030400d986 */ /* 0x0003e2000c101126 */
[----:B------:R-:W-:Y:S05]  /*8ff0*/  @P2 BRA `(.L_x_294) ;  /* 0x00000000000c2947 */ /* 0x000fea0003800000 */
[----:B------:R-:W1:Y:S02]  /*9000*/  LDG.E.U8 R166, desc[UR38][R8.64+0xe9] ;  /* 0x0000e92608a67981 */ /* 0x000e64000c1e1100 */
[----:B-1----:R-:W-:-:S05]  /*9010*/  PRMT R3, R166, 0x8880, RZ ;  /* 0x00008880a6037816 */ /* 0x002fca00000000ff */
[----:B------:R-:W-:-:S07]  /*9020*/  IMAD R12, R3, R154, RZ ;  /* 0x0000009a030c7224 */ /* 0x000fce00078e02ff */
.L_x_294:
[----:B------:R-:W-:Y:S05]  /*9030*/  BSYNC B1 ;  /* 0x0000000000017941 */ /* 0x000fea0003800000 */
.L_x_293:
        /* <DEDUP_REMOVED lines=11> */
.L_x_296:
[----:B------:R-:W-:Y:S05]  /*90f0*/  BSYNC B1 ;  /* 0x0000000000017941 */ /* 0x000fea0003800000 */
.L_x_295:
[----:B-1----:R-:W-:Y:S01]  /*9100*/  @!P4 IMAD R3, R142, R155, R12 ;  /* 0x0000009b8e03c224 */ /* 0x002fe200078e020c */
[----:B------:R-:W-:Y:S04]  /*9110*/  BSSY B1, `(.L_x_297) ;  /* 0x0000006000017945 */ /* 0x000fe80003800000 */
[----:B------:R1:W-:Y:S01]  /*9120*/  @!P4 STG.E.U8 desc[UR38][R6.64+0xe8], R3 ;  /* 0x0000e8030600c986 */ /* 0x0003e2000c101126 */
[----:B------:R-:W-:Y:S05]  /*9130*/  @P3 BRA `(.L_x_298) ;  /* 0x00000000000c3947 */ /* 0x000fea0003800000 */
[----:B------:R-:W1:Y:S02]  /*9140*/  LDG.E.U8 R166, desc[UR38][R10.64+0xe9] ;  /* 0x0000e9260aa67981 */ /* 0x000e64000c1e1100 */
[----:B-1----:R-:W-:-:S05]  /*9150*/  PRMT R3, R166, 0x8880, RZ ;  /* 0x00008880a6037816 */ /* 0x002fca00000000ff */
[----:B------:R-:W-:-:S07]  /*9160*/  IMAD R12, R3, R154, RZ ;  /* 0x0000009a030c7224 */ /* 0x000fce00078e02ff */
.L_x_298:
[----:B------:R-:W-:Y:S05]  /*9170*/  BSYNC B1 ;  /* 0x0000000000017941 */ /* 0x000fea0003800000 */
.L_x_297:
[----:B------:R-:W-:Y:S01]  /*9180*/  @!P3 IMAD R143, R143, R155, R12 ;  /* 0x0000009b8f8fb224 */ /* 0x000fe200078e020c */
[----:B------:R-:W-:Y:S04]  /*9190*/  BSSY B1, `(.L_x_299) ;  /* 0x0000006000017945 */ /* 0x000fe80003800000 */
[----:B------:R0:W-:Y:S01]  /*91a0*/  @!P3 STG.E.U8 desc[UR38][R6.64+0xe9], R143 ;  /* 0x0000e98f0600b986 */ /* 0x0001e2000c101126 */
[----:B------:R-:W-:Y:S05]  /*91b0*/  @P5 BRA `(.L_x_300) ;  /* 0x00000000000c5947 */ /* 0x000fea0003800000 */
[----:B------:R-:W1:Y:S02]  /*91c0*/  LDG.E.U8 R166, desc[UR38][R8.64+0xf0] ;  /* 0x0000f02608a67981 */ /* 0x000e64000c1e1100 */
[----:B-1----:R-:W-:-:S05]  /*91d0*/  PRMT R3, R166, 0x8880, RZ ;  /* 0x00008880a6037816 */ /* 0x002fca00000000ff */
[----:B------:R-:W-:-:S07]  /*91e0*/  IMAD R12, R3, R154, RZ ;  /* 0x0000009a030c7224 */ /* 0x000fce00078e02ff */
.L_x_300:
[----:B------:R-:W-:Y:S05]  /*91f0*/  BSYNC B1 ;  /* 0x0000000000017941 */ /* 0x000fea0003800000 */
.L_x_299:
[----:B-1----:R-:W-:Y:S01]  /*9200*/  @!P5 IMAD R3, R144, R155, R12 ;  /* 0x0000009b9003d224 */ /* 0x002fe200078e020c */
[----:B------:R-:W-:Y:S04]  /*9210*/  BSSY B1, `(.L_x_301) ;  /* 0x0000006000017945 */ /* 0x000fe80003800000 */
[----:B------:R1:W-:Y:S01]  /*9220*/  @!P5 STG.E.U8 desc[UR38][R4.64+0xf0], R3 ;  /* 0x0000f0030400d986 */ /* 0x0003e2000c101126 */
[----:B------:R-:W-:Y:S05]  /*9230*/  @P2 BRA `(.L_x_302) ;  /* 0x00000000000c2947 */ /* 0x000fea0003800000 */
[----:B------:R-:W1:Y:S02]  /*9240*/  LDG.E.U8 R166, desc[UR38][R8.64+0xf1] ;  /* 0x0000f12608a67981 */ /* 0x000e64000c1e1100 */
[----:B-1----:R-:W-:-:S05]  /*9250*/  PRMT R3, R166, 0x8880, RZ ;  /* 0x00008880a6037816 */ /* 0x002fca00000000ff */
[----:B------:R-:W-:-:S07]  /*9260*/  IMAD R12, R3, R154, RZ ;  /* 0x0000009a030c7224 */ /* 0x000fce00078e02ff */
.L_x_302:
[----:B------:R-:W-:Y:S05]  /*9270*/  BSYNC B1 ;  /* 0x0000000000017941 */ /* 0x000fea0003800000 */
.L_x_301:
[C---:B------:R-:W-:Y:S01]  /*9280*/  ISETP.LT.OR P4, PT, R0.reuse, 0xf1, !P0 ;  /* 0x000000f10000780c */ /* 0x040fe20004781670 */
[----:B------:R-:W-:Y:S01]  /*9290*/  @!P2 IMAD R145, R145, R155, R12 ;  /* 0x0000009b9191a224 */ /* 0x000fe200078e020c */
[----:B------:R-:W-:Y:S01]  /*92a0*/  BSSY B1, `(.L_x_303) ;  /* 0x000000a000017945 */ /* 0x000fe20003800000 */
[C---:B------:R-:W-:Y:S02]  /*92b0*/  ISETP.LT.OR P3, PT, R0.reuse, 0xf2, !P0 ;  /* 0x000000f20000780c */ /* 0x040fe40004761670 */
        /* <DEDUP_REMOVED lines=8> */
.L_x_304:
[----:B------:R-:W-:Y:S05]  /*9340*/  BSYNC B1 ;  /* 0x0000000000017941 */ /* 0x000fea0003800000 */
.L_x_303:
[----:B-1----:R-:W-:Y:S01]  /*9350*/  @!P4 IMAD R3, R146, R155, R12 ;  /* 0x0000009b9203c224 */ /* 0x002fe200078e020c */
[----:B------:R-:W-:Y:S04]  /*9360*/  BSSY B1, `(.L_x_305) ;  /* 0x0000006000017945 */ /* 0x000fe80003800000 */
[----:B------:R1:W-:Y:S01]  /*9370*/  @!P4 STG.E.U8 desc[UR38][R6.64+0xf0], R3 ;  /* 0x0000f0030600c986 */ /* 0x0003e2000c101126 */
[----:B------:R-:W-:Y:S05]  /*9380*/  @P3 BRA `(.L_x_306) ;  /* 0x00000000000c3947 */ /* 0x000fea0003800000 */
[----:B------:R-:W1:Y:S02]  /*9390*/  LDG.E.U8 R166, desc[UR38][R10.64+0xf1] ;  /* 0x0000f1260aa67981 */ /* 0x000e64000c1e1100 */
[----:B-1----:R-:W-:-:S05]  /*93a0*/  PRMT R3, R166, 0x8880, RZ ;  /* 0x00008880a6037816 */ /* 0x002fca00000000ff */
[----:B------:R-:W-:-:S07]  /*93b0*/  IMAD R12, R3, R154, RZ ;  /* 0x0000009a030c7224 */ /* 0x000fce00078e02ff */
.L_x_306:
[----:B------:R-:W-:Y:S05]  /*93c0*/  BSYNC B1 ;  /* 0x0000000000017941 */ /* 0x000fea0003800000 */
.L_x_305:
[----:B------:R-:W-:Y:S01]  /*93d0*/  @!P3 IMAD R147, R147, R155, R12 ;  /* 0x0000009b9393b224 */ /* 0x000fe200078e020c */
[----:B------:R-:W-:Y:S04]  /*93e0*/  BSSY B1, `(.L_x_307) ;  /* 0x0000006000017945 */ /* 0x000fe80003800000 */
[----:B------:R0:W-:Y:S01]  /*93f0*/  @!P3 STG.E.U8 desc[UR38][R6.64+0xf1], R147 ;  /* 0x0000f1930600b986 */ /* 0x0001e2000c101126 */
[----:B------:R-:W-:Y:S05]  /*9400*/  @P2 BRA `(.L_x_308) ;  /* 0x00000000000c2947 */ /* 0x000fea0003800000 */
[----:B------:R-:W1:Y:S02]  /*9410*/  LDG.E.U8 R166, desc[UR38][R8.64+0xf8] ;  /* 0x0000f82608a67981 */ /* 0x000e64000c1e1100 */
[----:B-1----:R-:W-:-:S05]  /*9420*/  PRMT R3, R166, 0x8880, RZ ;  /* 0x00008880a6037816 */ /* 0x002fca00000000ff */
[----:B------:R-:W-:-:S07]  /*9430*/  IMAD R12, R3, R154, RZ ;  /* 0x0000009a030c7224 */ /* 0x000fce00078e02ff */
.L_x_308:
[----:B------:R-:W-:Y:S05]  /*9440*/  BSYNC B1 ;  /* 0x0000000000017941 */ /* 0x000fea0003800000 */
.L_x_307:
[----:B-1----:R-:W-:Y:S01]  /*9450*/  @!P2 IMAD R3, R148, R155, R12 ;  /* 0x0000009b9403a224 */ /* 0x002fe200078e020c */
[----:B------:R-:W-:Y:S04]  /*9460*/  BSSY B1, `(.L_x_309) ;  /* 0x0000006000017945 */ /* 0x000fe80003800000 */
[----:B------:R1:W-:Y:S01]  /*9470*/  @!P2 STG.E.U8 desc[UR38][R4.64+0xf8], R3 ;  /* 0x0000f8030400a986 */ /* 0x0003e2000c101126 */
[----:B------:R-:W-:Y:S05]  /*9480*/  @P1 BRA `(.L_x_310) ;  /* 0x00000000000c1947 */ /* 0x000fea0003800000 */
[----:B------:R-:W1:Y:S02]  /*9490*/  LDG.E.U8 R166, desc[UR38][R8.64+0xf9] ;  /* 0x0000f92608a67981 */ /* 0x000e64000c1e1100 */
[----:B-1----:R-:W-:-:S05]  /*94a0*/  PRMT R3, R166, 0x8880, RZ ;  /* 0x00008880a6037816 */ /* 0x002fca00000000ff */
[----:B------:R-:W-:-:S07]  /*94b0*/  IMAD R12, R3, R154, RZ ;  /* 0x0000009a030c7224 */ /* 0x000fce00078e02ff */
.L_x_310:
[----:B------:R-:W-:Y:S05]  /*94c0*/  BSYNC B1 ;  /* 0x0000000000017941 */ /* 0x000fea0003800000 */
.L_x_309:
[----:B------:R-:W-:Y:S01]  /*94d0*/  @!P1 IMAD R149, R149, R155, R12 ;  /* 0x0000009b95959224 */ /* 0x000fe200078e020c */
[----:B------:R-:W-:Y:S04]  /*94e0*/  BSSY B1, `(.L_x_311) ;  /* 0x0000006000017945 */ /* 0x000fe80003800000 */
[----:B------:R0:W-:Y:S01]  /*94f0*/  @!P1 STG.E.U8 desc[UR38][R4.64+0xf9], R149 ;  /* 0x0000f99504009986 */ /* 0x0001e2000c101126 */
[----:B------:R-:W-:Y:S05]  /*9500*/  @P5 BRA `(.L_x_312) ;  /* 0x00000000000c5947 */ /* 0x000fea0003800000 */
[----:B------:R-:W1:Y:S02]  /*9510*/  LDG.E.U8 R166, desc[UR38][R10.64+0xf8] ;  /* 0x0000f8260aa67981 */ /* 0x000e64000c1e1100 */
[----:B-1----:R-:W-:-:S05]  /*9520*/  PRMT R3, R166, 0x8880, RZ ;  /* 0x00008880a6037816 */ /* 0x002fca00000000ff */
[----:B------:R-:W-:-:S07]  /*9530*/  IMAD R12, R3, R154, RZ ;  /* 0x0000009a030c7224 */ /* 0x000fce00078e02ff */
.L_x_312:
[----:B------:R-:W-:Y:S05]  /*9540*/  BSYNC B1 ;  /* 0x0000000000017941 */ /* 0x000fea0003800000 */
.L_x_311:
[----:B-1----:R-:W-:Y:S01]  /*9550*/  @!P5 IMAD R3, R150, R155, R12 ;  /* 0x0000009b9603d224 */ /* 0x002fe200078e020c */
[----:B------:R-:W-:Y:S01]  /*9560*/  ISETP.LT.OR P0, PT, R0, 0xfa, !P0 ;  /* 0x000000fa0000780c */ /* 0x000fe20004701670 */
[----:B------:R-:W-:Y:S03]  /*9570*/  BSSY B1, `(.L_x_313) ;  /* 0x0000006000017945 */ /* 0x000fe60003800000 */
[----:B------:R1:W-:Y:S09]  /*9580*/  @!P5 STG.E.U8 desc[UR38][R6.64+0xf8], R3 ;  /* 0x0000f8030600d986 */ /* 0x0003f2000c101126 */
[----:B------:R-:W-:Y:S05]  /*9590*/  @P0 BRA `(.L_x_314) ;  /* 0x00000000000c0947 */ /* 0x000fea0003800000 */
[----:B------:R-:W1:Y:S02]  /*95a0*/  LDG.E.U8 R166, desc[UR38][R10.64+0xf9] ;  /* 0x0000f9260aa67981 */ /* 0x000e64000c1e1100 */
[----:B-1----:R-:W-:-:S05]  /*95b0*/  PRMT R3, R166, 0x8880, RZ ;  /* 0x00008880a6037816 */ /* 0x002fca00000000ff */
[----:B------:R-:W-:-:S07]  /*95c0*/  IMAD R12, R3, R154, RZ ;  /* 0x0000009a030c7224 */ /* 0x000fce00078e02ff */
.L_x_314:
[----:B------:R-:W-:Y:S05]  /*95d0*/  BSYNC B1 ;  /* 0x0000000000017941 */ /* 0x000fea0003800000 */
.L_x_313:
[----:B------:R-:W-:Y:S01]  /*95e0*/  IMAD R151, R151, R155, R12 ;  /* 0x0000009b97977224 */ /* 0x000fe200078e020c */
[----:B------:R-:W-:Y:S06]  /*95f0*/  @P0 BRA `(.L_x_315) ;  /* 0x0000001800100947 */ /* 0x000fec0003800000 */
[----:B------:R0:W-:Y:S01]  /*9600*/  STG.E.U8 desc[UR38][R6.64+0xf9], R151 ;  /* 0x0000f99706007986 */ /* 0x0001e2000c101126 */
[----:B------:R-:W-:Y:S05]  /*9610*/  BRA `(.L_x_315) ;  /* 0x0000001800087947 */ /* 0x000fea0003800000 */
.L_x_58:
[C---:B------:R-:W-:Y:S02]  /*9620*/  ISETP.GE.AND P1, PT, R160.reuse, 0x1, PT ;  /* 0x00000001a000780c */ /* 0x040fe40003f26270 */
[----:B------:R-:W-:Y:S02]  /*9630*/  ISETP.GE.AND P0, PT, R160, 0x9, PT ;  /* 0x00000009a000780c */ /* 0x000fe40003f06270 */
[C---:B------:R-:W-:Y:S02]  /*9640*/  ISETP.LT.OR P4, PT, R0.reuse, 0x1, !P1 ;  /* 0x000000010000780c */ /* 0x040fe40004f81670 */
[C---:B------:R-:W-:Y:S02]  /*9650*/  ISETP.LT.OR P3, PT, R0.reuse, 0x2, !P1 ;  /* 0x000000020000780c */ /* 0x040fe40004f61670 */
[C---:B------:R-:W-:Y:S02]  /*9660*/  ISETP.LT.OR P2, PT, R0.reuse, 0x1, !P0 ;  /* 0x000000010000780c */ /* 0x040fe40004741670 */
[----:B------:R-:W-:-:S07]  /*9670*/  ISETP.LT.OR P5, PT, R0, 0x2, !P0 ;  /* 0x000000020000780c */ /* 0x000fce00047a1670 */
[-C--:B------:R-:W-:Y:S02]  /*9680*/  @!P4 IMAD R3, R24, R155.reuse, RZ ;  /* 0x0000009b1803c224 */ /* 0x080fe400078e02ff */
[-C--:B------:R-:W-:Y:S02]  /*9690*/  @!P3 IMAD R25, R25, R155.reuse, RZ ;  /* 0x0000009b1919b224 */ /* 0x080fe400078e02ff */
[-C--:B------:R-:W-:Y:S01]  /*96a0*/  @!P2 IMAD R9, R26, R155.reuse, RZ ;  /* 0x0000009b1a09a224 */ /* 0x080fe200078e02ff */
[----:B------:R0:W-:Y:S01]  /*96b0*/  @!P4 STG.E.U8 desc[UR38][R4.64], R3 ;  /* 0x000000030400c986 */ /* 0x0001e2000c101126 */
[C---:B------:R-:W-:Y:S01]  /*96c0*/  ISETP.LT.OR P4, PT, R0.reuse, 0x9, !P1 ;  /* 0x000000090000780c */ /* 0x040fe20004f81670 */
[----:B------:R-:W-:Y:S02]  /*96d0*/  @!P5 IMAD R27, R27, R155, RZ ;  /* 0x0000009b1b1bd224 */ /* 0x000fe400078e02ff */
[----:B------:R-:W-:Y:S01]  /*96e0*/  @!P3 STG.E.U8 desc[UR38][R4.64+0x1], R25 ;  /* 0x000001190400b986 */ /* 0x000fe2000c101126 */
[----:B------:R-:W-:-:S03]  /*96f0*/  ISETP.LT.OR P3, PT, R0, 0xa, !P1 ;  /* 0x0000000a0000780c */ /* 0x000fc60004f61670 */
[----:B------:R1:W-:Y:S01]  /*9700*/  @!P2 STG.E.U8 desc[UR38][R6.64], R9 ;  /* 0x000000090600a986 */ /* 0x0003e2000c101126 */
[----:B------:R-:W-:-:S03]  /*9710*/  ISETP.LT.OR P2, PT, R0, 0x9, !P0 ;  /* 0x000000090000780c */ /* 0x000fc60004741670 */
[----:B------:R-:W-:Y:S01]  /*9720*/  @!P5 STG.E.U8 desc[UR38][R6.64+0x1], R27 ;  /* 0x0000011b0600d986 */ /* 0x000fe2000c101126 */
[----:B------:R-:W-:Y:S01]  /*9730*/  ISETP.LT.OR P5, PT, R0, 0xa, !P0 ;  /* 0x0000000a0000780c */ /* 0x000fe200047a1670 */
[----:B------:R-:W-:-:S04]  /*9740*/  @!P4 IMAD R11, R28, R155, RZ ;  /* 0x0000009b1c0bc224 */ /* 0x000fc800078e02ff */
[-C--:B------:R-:W-:Y:S01]  /*9750*/  @!P3 IMAD R29, R29, R155.reuse, RZ ;  /* 0x0000009b1d1db224 */ /* 0x080fe200078e02ff */
[----:B------:R-:W-:Y:S01]  /*9760*/  @!P4 STG.E.U8 desc[UR38][R4.64+0x8], R11 ;  /* 0x0000080b0400c986 */ /* 0x000fe2000c101126 */
[----:B------:R-:W-:Y:S02]  /*9770*/  ISETP.LT.OR P4, PT, R0, 0x11, !P1 ;  /* 0x000000110000780c */ /* 0x000fe40004f81670 */
[-C--:B0-----:R-:W-:Y:S01]  /*9780*/  @!P2 IMAD R3, R30, R155.reuse, RZ ;  /* 0x0000009b1e03a224 */ /* 0x081fe200078e02ff */
[----:B------:R-:W-:Y:S01]  /*9790*/  @!P3 STG.E.U8 desc[UR38][R4.64+0x9], R29 ;  /* 0x0000091d0400b986 */ /* 0x000fe2000c101126 */
[C---:B------:R-:W-:Y:S02]  /*97a0*/  ISETP.LT.OR P3, PT, R0.reuse, 0x12, !P1 ;  /* 0x000000120000780c */ /* 0x040fe40004f61670 */
[----:B------:R-:W-:Y:S01]  /*97b0*/  @!P5 IMAD R31, R31, R155, RZ ;  /* 0x0000009b1f1fd224 */ /* 0x000fe200078e02ff */
[----:B------:R0:W-:Y:S01]  /*97c0*/  @!P2 STG.E.U8 desc[UR38][R6.64+0x8], R3 ;  /* 0x000008030600a986 */ /* 0x0001e2000c101126 */
[----:B------:R-:W-:-:S03]  /*97d0*/  ISETP.LT.OR P2, PT, R0, 0x11, !P0 ;  /* 0x000000110000780c */ /* 0x000fc60004741670 */
[----:B------:R-:W-:Y:S01]  /*97e0*/  @!P5 STG.E.U8 desc[UR38][R6.64+0x9], R31 ;  /* 0x0000091f0600d986 */ /* 0x000fe2000c101126 */
[----:B------:R-:W-:Y:S01]  /*97f0*/  ISETP.LT.OR P5, PT, R0, 0x12, !P0 ;  /* 0x000000120000780c */ /* 0x000fe200047a1670 */
[----:B-1----:R-:W-:-:S04]  /*9800*/  @!P4 IMAD R9, R32, R155, RZ ;  /* 0x0000009b2009c224 */ /* 0x002fc800078e02ff */
        /* <DEDUP_REMOVED lines=301> */
[----:B------:R1:W-:Y:S01]  /*aae0*/  @!P4 STG.E.U8 desc[UR38][R4.64+0xd8], R11 ;  /* 0x0000d80b0400c986 */ /* 0x0003e2000c101126 */
        /* <DEDUP_REMOVED lines=13> */
[-C--:B-1----:R-:W-:Y:S01]  /*abc0*/  @!P2 IMAD R11, R138, R155.reuse, RZ ;  /* 0x0000009b8a0ba224 */ /* 0x082fe200078e02ff */
[----:B------:R-:W-:Y:S01]  /*abd0*/  @!P3 STG.E.U8 desc[UR38][R4.64+0xe1], R137 ;  /* 0x0000e1890400b986 */ /* 0x000fe2000c101126 */
[C---:B------:R-:W-:Y:S02]  /*abe0*/  ISETP.LT.OR P3, PT, R0.reuse, 0xea, !P1 ;  /* 0x000000ea0000780c */ /* 0x040fe40004f61670 */
[----:B------:R-:W-:Y:S01]  /*abf0*/  @!P5 IMAD R139, R139, R155, RZ ;  /* 0x0000009b8b8bd224 */ /* 0x000fe200078e02ff */
[----:B------:R1:W-:Y:S01]  /*ac00*/  @!P2 STG.E.U8 desc[UR38][R6.64+0xe0], R11 ;  /* 0x0000e00b0600a986 */ /* 0x0003e2000c101126 */
[----:B------:R-:W-:-:S03]  /*ac10*/  ISETP.LT.OR P2, PT, R0, 0xe9, !P0 ;  /* 0x000000e90000780c */ /* 0x000fc60004741670 */
[----:B------:R-:W-:Y:S01]  /*ac20*/  @!P5 STG.E.U8 desc[UR38][R6.64+0xe1], R139 ;  /* 0x0000e18b0600d986 */ /* 0x000fe2000c101126 */
[----:B------:R-:W-:Y:S01]  /*ac30*/  ISETP.LT.OR P5, PT, R0, 0xea, !P0 ;  /* 0x000000ea0000780c */ /* 0x000fe200047a1670 */
[----:B0-----:R-:W-:-:S04]  /*ac40*/  @!P4 IMAD R3, R140, R155, RZ ;  /* 0x0000009b8c03c224 */ /* 0x001fc800078e02ff */
[-C--:B------:R-:W-:Y:S01]  /*ac50*/  @!P3 IMAD R141, R141, R155.reuse, RZ ;  /* 0x0000009b8d8db224 */ /* 0x080fe200078e02ff */
[----:B------:R0:W-:Y:S01]  /*ac60*/  @!P4 STG.E.U8 desc[UR38][R4.64+0xe8], R3 ;  /* 0x0000e8030400c986 */ /* 0x0001e2000c101126 */
[----:B------:R-:W-:Y:S02]  /*ac70*/  ISETP.LT.OR P4, PT, R0, 0xf2, !P1 ;  /* 0x000000f20000780c */ /* 0x000fe40004f81670 */
[-C--:B--2---:R-:W-:Y:S01]  /*ac80*/  @!P2 IMAD R9, R142, R155.reuse, RZ ;  /* 0x0000009b8e09a224 */ /* 0x084fe200078e02ff */
[----:B------:R-:W-:Y:S01]  /*ac90*/  @!P3 STG.E.U8 desc[UR38][R4.64+0xe9], R141 ;  /* 0x0000e98d0400b986 */ /* 0x000fe2000c101126 */
[C---:B------:R-:W-:Y:S02]  /*aca0*/  ISETP.LT.OR P3, PT, R0.reuse, 0xf1, !P1 ;  /* 0x000000f10000780c */ /* 0x040fe40004f61670 */
[----:B------:R-:W-:Y:S01]  /*acb0*/  @!P5 IMAD R143, R143, R155, RZ ;  /* 0x0000009b8f8fd224 */ /* 0x000fe200078e02ff */
[----:B------:R-:W-:Y:S01]  /*acc0*/  @!P2 STG.E.U8 desc[UR38][R6.64+0xe8], R9 ;  /* 0x0000e8090600a986 */ /* 0x000fe2000c101126 */
[----:B------:R-:W-:-:S03]  /*acd0*/  ISETP.LT.OR P2, PT, R0, 0xf1, !P0 ;  /* 0x000000f10000780c */ /* 0x000fc60004741670 */
[----:B------:R-:W-:Y:S01]  /*ace0*/  @!P5 STG.E.U8 desc[UR38][R6.64+0xe9], R143 ;  /* 0x0000e98f0600d986 */ /* 0x000fe2000c101126 */
[----:B------:R-:W-:Y:S01]  /*acf0*/  ISETP.LT.OR P5, PT, R0, 0xf9, !P0 ;  /* 0x000000f90000780c */ /* 0x000fe200047a1670 */
[----:B------:R-:W-:-:S04]  /*ad00*/  @!P4 IMAD R145, R145, R155, RZ ;  /* 0x0000009b9191c224 */ /* 0x000fc800078e02ff */
[-C--:B-1----:R-:W-:Y:S01]  /*ad10*/  @!P3 IMAD R11, R144, R155.reuse, RZ ;  /* 0x0000009b900bb224 */ /* 0x082fe200078e02ff */
[----:B------:R-:W-:Y:S01]  /*ad20*/  @!P4 STG.E.U8 desc[UR38][R4.64+0xf1], R145 ;  /* 0x0000f1910400c986 */ /* 0x000fe2000c101126 */
[C---:B------:R-:W-:Y:S02]  /*ad30*/  ISETP.LT.OR P4, PT, R0.reuse, 0xf2, !P0 ;  /* 0x000000f20000780c */ /* 0x040fe40004781670 */
[C---:B------:R-:W-:Y:S01]  /*ad40*/  ISETP.LT.OR P0, PT, R0.reuse, 0xfa, !P0 ;  /* 0x000000fa0000780c */ /* 0x040fe20004701670 */
[----:B------:R1:W-:Y:S01]  /*ad50*/  @!P3 STG.E.U8 desc[UR38][R4.64+0xf0], R11 ;  /* 0x0000f00b0400b986 */ /* 0x0003e2000c101126 */
[----:B------:R-:W-:Y:S01]  /*ad60*/  ISETP.LT.OR P3, PT, R0, 0xf9, !P1 ;  /* 0x000000f90000780c */ /* 0x000fe20004f61670 */
[----:B0-----:R-:W-:Y:S01]  /*ad70*/  @!P2 IMAD R3, R146, R155, RZ ;  /* 0x0000009b9203a224 */ /* 0x001fe200078e02ff */
[----:B------:R-:W-:-:S04]  /*ad80*/  ISETP.LT.OR P1, PT, R0, 0xfa, !P1 ;  /* 0x000000fa0000780c */ /* 0x000fc80004f21670 */
[----:B------:R0:W-:Y:S03]  /*ad90*/  @!P2 STG.E.U8 desc[UR38][R6.64+0xf0], R3 ;  /* 0x0000f0030600a986 */ /* 0x0001e6000c101126 */
[-C--:B------:R-:W-:Y:S02]  /*ada0*/  @!P4 IMAD R147, R147, R155.reuse, RZ ;  /* 0x0000009b9393c224 */ /* 0x080fe400078e02ff */
[-C--:B-1----:R-:W-:Y:S02]  /*adb0*/  @!P5 IMAD R11, R150, R155.reuse, RZ ;  /* 0x0000009b960bd224 */ /* 0x082fe400078e02ff */
[-C--:B------:R-:W-:Y:S01]  /*adc0*/  @!P3 IMAD R9, R148, R155.reuse, RZ ;  /* 0x0000009b9409b224 */ /* 0x080fe200078e02ff */
[----:B------:R0:W-:Y:S01]  /*add0*/  @!P4 STG.E.U8 desc[UR38][R6.64+0xf1], R147 ;  /* 0x0000f1930600c986 */ /* 0x0001e2000c101126 */
[-C--:B------:R-:W-:Y:S02]  /*ade0*/  @!P1 IMAD R149, R149, R155.reuse, RZ ;  /* 0x0000009b95959224 */ /* 0x080fe400078e02ff */
[----:B------:R-:W-:Y:S01]  /*adf0*/  @!P0 IMAD R151, R151, R155, RZ ;  /* 0x0000009b97978224 */ /* 0x000fe200078e02ff */
[----:B------:R0:W-:Y:S04]  /*ae00*/  @!P3 STG.E.U8 desc[UR38][R4.64+0xf8], R9 ;  /* 0x0000f8090400b986 */ /* 0x0001e8000c101126 */
[----:B------:R0:W-:Y:S04]  /*ae10*/  @!P1 STG.E.U8 desc[UR38][R4.64+0xf9], R149 ;  /* 0x0000f99504009986 */ /* 0x0001e8000c101126 */
[----:B------:R0:W-:Y:S04]  /*ae20*/  @!P5 STG.E.U8 desc[UR38][R6.64+0xf8], R11 ;  /* 0x0000f80b0600d986 */ /* 0x0001e8000c101126 */
[----:B------:R0:W-:Y:S02]  /*ae30*/  @!P0 STG.E.U8 desc[UR38][R6.64+0xf9], R151 ;  /* 0x0000f99706008986 */ /* 0x0001e4000c101126 */
.L_x_315:
[----:B------:R-:W-:Y:S05]  /*ae40*/  BSYNC B0 ;  /* 0x0000000000007941 */ /* 0x000fea0003800000 */
.L_x_57:
[----:B------:R-:W-:Y:S01]  /*ae50*/  ULDC UR4, c[0x0][0xc] ;  /* 0x0000030000047ab9 */ /* 0x000fe20000000800 */
[----:B------:R-:W-:Y:S01]  /*ae60*/  ULDC UR5, c[0x0][0x10] ;  /* 0x0000040000057ab9 */ /* 0x000fe20000000800 */
[----:B01----:R-:W0:Y:S01]  /*ae70*/  LDC R3, c[0x0][0x14] ;  /* 0x00000500ff037b82 */ /* 0x003e220000000800 */
[----:B------:R-:W-:Y:S01]  /*ae80*/  UIMAD.WIDE.U32 UR4, UR4, UR5, URZ ;  /* 0x00000005040472a5 */ /* 0x000fe2000f8e003f */
[----:B------:R-:W-:Y:S01]  /*ae90*/  PRMT R0, RZ, 0x7610, R0 ;  /* 0x00007610ff007816 */ /* 0x000fe20000000000 */
[----:B------:R-:W-:Y:S02]  /*aea0*/  IMAD.MOV.U32 R152, RZ, RZ, -0x1 ;  /* 0xffffffffff987424 */ /* 0x000fe400078e00ff */
[----:B------:R-:W-:Y:S02]  /*aeb0*/  IMAD.MOV.U32 R23, RZ, RZ, -0x1 ;  /* 0xffffffffff177424 */ /* 0x000fe400078e00ff */
[----:B0-----:R-:W-:-:S04]  /*aec0*/  IMAD.WIDE.U32 R16, R3, UR4, R16 ;  /* 0x0000000403107c25 */ /* 0x001fc8000f8e0010 */
[----:B------:R-:W-:Y:S01]  /*aed0*/  IMAD R3, R3, UR5, RZ ;  /* 0x0000000503037c24 */ /* 0x000fe2000f8e02ff */
[----:B------:R-:W-:Y:S02]  /*aee0*/  ULDC.64 UR4, c[0x0][0x850] ;  /* 0x0002140000047ab9 */ /* 0x000fe40000000a00 */
[----:B------:R-:W-:Y:S01]  /*aef0*/  ISETP.GE.U32.AND P0, PT, R16, UR4, PT ;  /* 0x0000000410007c0c */ /* 0x000fe2000bf06070 */
[----:B------:R-:W-:-:S05]  /*af00*/  IMAD.IADD R17, R17, 0x1, R3 ;  /* 0x0000000111117824 */ /* 0x000fca00078e0203 */
[----:B------:R-:W-:-:S13]  /*af10*/  ISETP.GE.U32.AND.EX P0, PT, R17, UR5, PT, P0 ;  /* 0x0000000511007c0c */ /* 0x000fda000bf06100 */
[----:B------:R-:W-:Y:S05]  /*af20*/  @P0 BRA `(.L_x_316) ;  /* 0x0000000400640947 */ /* 0x000fea0003800000 */
[----:B------:R-:W0:Y:S01]  /*af30*/  S2R R12, SR_CTAID.X ;  /* 0x00000000000c7919 */ /* 0x000e220000002500 */
[----:B------:R-:W1:Y:S01]  /*af40*/  LDC.64 R10, c[0x0][0x828] ;  /* 0x00020a00ff0a7b82 */ /* 0x000e620000000a00 */
[----:B------:R-:W-:Y:S01]  /*af50*/  ULDC UR4, c[0x0][0x150] ;  /* 0x0000540000047ab9 */ /* 0x000fe20000000800 */
[----:B------:R-:W-:Y:S01]  /*af60*/  IMAD.MOV.U32 R8, RZ, RZ, R16 ;  /* 0x000000ffff087224 */ /* 0x000fe200078e0010 */
[----:B------:R-:W0:Y:S01]  /*af70*/  S2R R24, SR_CTAID.Y ;  /* 0x0000000000187919 */ /* 0x000e220000002600 */
[----:B------:R-:W-:-:S04]  /*af80*/  IMAD.MOV.U32 R9, RZ, RZ, R17 ;  /* 0x000000ffff097224 */ /* 0x000fc800078e0011 */
[----:B------:R-:W2:Y:S08]  /*af90*/  LDC R21, c[0x0][0x144] ;  /* 0x00005100ff157b82 */ /* 0x000eb00000000800 */
[----:B------:R-:W2:Y:S08]  /*afa0*/  LDC R0, c[0x0][0x830] ;  /* 0x00020c00ff007b82 */ /* 0x000eb00000000800 */
[----:B------:R-:W2:Y:S01]  /*afb0*/  LDC.64 R14, c[0x0][0x820] ;  /* 0x00020800ff0e7b82 */ /* 0x000ea20000000a00 */
[----:B-1----:R-:W-:-:S04]  /*afc0*/  ISETP.NE.U32.AND P0, PT, R10, RZ, PT ;  /* 0x000000ff0a00720c */ /* 0x002fc80003f05070 */
[----:B------:R-:W-:Y:S02]  /*afd0*/  ISETP.NE.AND.EX P0, PT, R11, RZ, PT, P0 ;  /* 0x000000ff0b00720c */ /* 0x000fe40003f05300 */
[----:B0-----:R-:W-:-:S05]  /*afe0*/  I2FP.F32.U32 R3, R12 ;  /* 0x0000000c00037245 */ /* 0x001fca0000201000 */
[----:B------:R-:W-:-:S04]  /*aff0*/  FMUL R3, R3, UR4 ;  /* 0x0000000403037c20 */ /* 0x000fc80008400000 */
[----:B------:R0:W1:Y:S02]  /*b000*/  F2I.U32.TRUNC.NTZ R20, R3 ;  /* 0x0000000300147305 */ /* 0x000064000020f000 */
[----:B------:R-:W-:Y:S05]  /*b010*/  @!P0 BRA `(.L_x_317) ;  /* 0x0000000000288947 */ /* 0x000fea0003800000 */
[----:B0-----:R-:W0:Y:S02]  /*b020*/  LDC R3, c[0x0][0x834] ;  /* 0x00020d00ff037b82 */ /* 0x001e240000000800 */
[----:B0-----:R-:W-:-:S05]  /*b030*/  IADD3 R3, P0, R16, R3, RZ ;  /* 0x0000000310037210 */ /* 0x001fca0007f1e0ff */
[----:B------:R-:W-:-:S04]  /*b040*/  IMAD.X R13, RZ, RZ, R17, P0 ;  /* 0x000000ffff0d7224 */ /* 0x000fc800000e0611 */
[----:B--2-4-:R-:W-:-:S04]  /*b050*/  IMAD.WIDE.U32 R4, R13, R10, RZ ;  /* 0x0000000a0d047225 */ /* 0x014fc800078e00ff */
[----:B---3--:R-:W-:-:S04]  /*b060*/  IMAD.WIDE.U32 R6, P0, R3, R11, R4 ;  /* 0x0000000b03067225 */ /* 0x008fc80007800004 */
[----:B------:R-:W-:-:S04]  /*b070*/  IMAD.WIDE.U32 R4, R3, R10, RZ ;  /* 0x0000000a03047225 */ /* 0x000fc800078e00ff */
[----:B------:R-:W-:Y:S01]  /*b080*/  IMAD.X R9, RZ, RZ, RZ, P0 ;  /* 0x000000ffff097224 */ /* 0x000fe200000e06ff */
[----:B------:R-:W-:Y:S01]  /*b090*/  IADD3 RZ, P0, R5, R6, RZ ;  /* 0x0000000605ff7210 */ /* 0x000fe20007f1e0ff */
[----:B------:R-:W-:-:S04]  /*b0a0*/  IMAD.MOV.U32 R8, RZ, RZ, R7 ;  /* 0x000000ffff087224 */ /* 0x000fc800078e0007 */
[----:B------:R-:W-:-:S08]  /*b0b0*/  IMAD.WIDE.U32.X R8, R13, R11, R8, P0 ;  /* 0x0000000b0d087225 */ /* 0x000fd000000e0408 */
.L_x_317:
[----:B------:R-:W4:Y:S01]  /*b0c0*/  LDC.64 R30, c[0x0][0x840] ;  /* 0x00021000ff1e7b82 */ /* 0x000f220000000a00 */
[-CC-:B--2---:R-:W-:Y:S01]  /*b0d0*/  SHF.R.U64 R23, R8, R0.reuse, R9.reuse ;  /* 0x0000000008177219 */ /* 0x184fe20000001209 */
[----:B-1----:R-:W-:Y:S01]  /*b0e0*/  IMAD.MOV R20, RZ, RZ, -R20 ;  /* 0x000000ffff147224 */ /* 0x002fe200078e0a14 */
[----:B------:R-:W-:Y:S01]  /*b0f0*/  SHF.R.U32.HI R0, RZ, R0, R9 ;  /* 0x00000000ff007219 */ /* 0x000fe20000011609 */
[----:B------:R-:W-:Y:S01]  /*b100*/  ULDC UR4, c[0x0][0x154] ;  /* 0x0000550000047ab9 */ /* 0x000fe20000000800 */
[----:B0-----:R-:W-:Y:S01]  /*b110*/  IADD3 R3, P0, RZ, -R23, RZ ;  /* 0x80000017ff037210 */ /* 0x001fe20007f1e0ff */
[----:B------:R-:W-:Y:S02]  /*b120*/  IMAD R26, R21, R20, R12 ;  /* 0x00000014151a7224 */ /* 0x000fe400078e020c */
[----:B---3--:R-:W0:Y:S01]  /*b130*/  LDC R6, c[0x0][0x818] ;  /* 0x00020600ff067b82 */ /* 0x008e220000000800 */
[----:B------:R-:W-:Y:S02]  /*b140*/  IMAD.MOV.U32 R7, RZ, RZ, 0x1 ;  /* 0x00000001ff077424 */ /* 0x000fe400078e00ff */
[----:B----4-:R-:W-:-:S04]  /*b150*/  IMAD.X R5, RZ, RZ, ~R0, P0 ;  /* 0x000000ffff057224 */ /* 0x010fc800000e0e00 */
[-C--:B------:R-:W-:Y:S01]  /*b160*/  IMAD R0, R5, R14.reuse, RZ ;  /* 0x0000000e05007224 */ /* 0x080fe200078e02ff */
[----:B------:R-:W1:Y:S01]  /*b170*/  LDC R8, c[0x0][0x808] ;  /* 0x00020200ff087b82 */ /* 0x000e620000000800 */
[----:B------:R-:W-:-:S04]  /*b180*/  IMAD.WIDE.U32 R4, R3, R14, R16 ;  /* 0x0000000e03047225 */ /* 0x000fc800078e0010 */
[----:B------:R-:W-:Y:S01]  /*b190*/  IMAD R3, R3, R15, R0 ;  /* 0x0000000f03037224 */ /* 0x000fe200078e0200 */
[----:B------:R-:W-:Y:S02]  /*b1a0*/  I2FP.F32.U32 R0, R24 ;  /* 0x0000001800007245 */ /* 0x000fe40000201000 */
[----:B------:R-:W2:Y:S01]  /*b1b0*/  LDC R28, c[0x0][0x858] ;  /* 0x00021600ff1c7b82 */ /* 0x000ea20000000800 */
[----:B------:R-:W-:Y:S01]  /*b1c0*/  IMAD.IADD R3, R5, 0x1, R3 ;  /* 0x0000000105037824 */ /* 0x000fe200078e0203 */
[----:B------:R-:W-:Y:S01]  /*b1d0*/  ISETP.NE.U32.AND P0, PT, R30, RZ, PT ;  /* 0x000000ff1e00720c */ /* 0x000fe20003f05070 */
[----:B------:R-:W-:Y:S01]  /*b1e0*/  FMUL R0, R0, UR4 ;  /* 0x0000000400007c20 */ /* 0x000fe20008400000 */
[----:B------:R-:W-:Y:S02]  /*b1f0*/  IMAD.MOV.U32 R5, RZ, RZ, -0x1 ;  /* 0xffffffffff057424 */ /* 0x000fe400078e00ff */
[----:B------:R-:W-:Y:S01]  /*b200*/  ISETP.NE.AND.EX P0, PT, R31, RZ, PT, P0 ;  /* 0x000000ff1f00720c */ /* 0x000fe20003f05300 */
[----:B------:R3:W4:Y:S01]  /*b210*/  F2I.U32.TRUNC.NTZ R13, R0 ;  /* 0x00000000000d7305 */ /* 0x000722000020f000 */
[----:B------:R-:W3:Y:S01]  /*b220*/  LDC R15, c[0x0][0x148] ;  /* 0x00005200ff0f7b82 */ /* 0x000ee20000000800 */
[----:B0-----:R-:W-:-:S02]  /*b230*/  SHF.R.U64 R12, R4, R6, R3 ;  /* 0x00000006040c7219 */ /* 0x001fc40000001203 */
[----:B------:R-:W-:-:S05]  /*b240*/  SHF.R.U32.HI R3, RZ, R6, R3 ;  /* 0x00000006ff037219 */ /* 0x000fca0000011603 */
[----:B------:R-:W0:Y:S01]  /*b250*/  LDC R20, c[0x0][0x800] ;  /* 0x00020000ff147b82 */ /* 0x000e220000000800 */
[-CC-:B-1----:R-:W-:Y:S02]  /*b260*/  SHF.R.U64 R10, R12, R8.reuse, R3.reuse ;  /* 0x000000080c0a7219 */ /* 0x182fe40000001203 */
[----:B------:R-:W-:-:S05]  /*b270*/  SHF.R.U32.HI R3, RZ, R8, R3 ;  /* 0x00000008ff037219 */ /* 0x000fca0000011603 */
[----:B------:R-:W1:Y:S01]  /*b280*/  LDC R21, c[0x0][0x848] ;  /* 0x00021200ff157b82 */ /* 0x000e620000000800 */
[-C--:B--2---:R-:W-:Y:S02]  /*b290*/  SHF.L.U32 R4, R5, R28.reuse, RZ ;  /* 0x0000001c05047219 */ /* 0x084fe400000006ff */
[-CC-:B------:R-:W-:Y:S02]  /*b2a0*/  SHF.R.U64 R14, R10, R28.reuse, R3.reuse ;  /* 0x0000001c0a0e7219 */ /* 0x180fe40000001203 */
[----:B------:R-:W-:Y:S02]  /*b2b0*/  SHF.R.U32.HI R5, RZ, R28, R3 ;  /* 0x0000001cff057219 */ /* 0x000fe40000011603 */
[----:B------:R-:W-:Y:S01]  /*b2c0*/  LOP3.LUT R153, RZ, R4, RZ, 0x33, !PT ;  /* 0x00000004ff997212 */ /* 0x000fe200078e33ff */
[----:B------:R-:W2:Y:S01]  /*b2d0*/  LDC R25, c[0x0][0x838] ;  /* 0x00020e00ff197b82 */ /* 0x000ea20000000800 */
[----:B------:R-:W-:Y:S01]  /*b2e0*/  SHF.L.U32 R28, R7, R28, RZ ;  /* 0x0000001c071c7219 */ /* 0x000fe200000006ff */
[----:B------:R-:W-:-:S06]  /*b2f0*/  IMAD.MOV.U32 R4, RZ, RZ, R14 ;  /* 0x000000ffff047224 */ /* 0x000fcc00078e000e */
[----:B------:R-:W0:Y:S01]  /*b300*/  LDC R27, c[0x0][0x810] ;  /* 0x00020400ff1b7b82 */ /* 0x000e220000000800 */
[----:B----4-:R-:W-:Y:S05]  /*b310*/  @!P0 BRA `(.L_x_318) ;  /* 0x0000000000288947 */ /* 0x010fea0003800000 */
[----:B------:R-:W4:Y:S02]  /*b320*/  LDC R3, c[0x0][0x84c] ;  /* 0x00021300ff037b82 */ /* 0x000f240000000800 */
[----:B----4-:R-:W-:-:S05]  /*b330*/  IADD3 R3, P0, R14, R3, RZ ;  /* 0x000000030e037210 */ /* 0x010fca0007f1e0ff */
        /* <DEDUP_REMOVED lines=8> */
.L_x_318:
[----:B------:R-:W-:Y:S01]  /*b3c0*/  ISETP.NE.AND P0, PT, R2, 0x1, PT ;  /* 0x000000010200780c */ /* 0x000fe20003f05270 */
[----:B------:R-:W-:Y:S01]  /*b3d0*/  IMAD.MOV R13, RZ, RZ, -R13 ;  /* 0x000000ffff0d7224 */ /* 0x000fe200078e0a0d */
[----:B-1-3--:R-:W-:Y:S01]  /*b3e0*/  SHF.R.U64 R0, R4, R21, R5 ;  /* 0x0000001504007219 */ /* 0x00afe20000001205 */
[----:B0-----:R-:W-:Y:S01]  /*b3f0*/  VIADD R5, R20, 0xffffffff ;  /* 0xffffffff14057836 */ /* 0x001fe20000000000 */
[----:B------:R-:W-:-:S03]  /*b400*/  LOP3.LUT R153, R10, R153, RZ, 0xc0, !PT ;  /* 0x000000990a997212 */ /* 0x000fc600078ec0ff */
[----:B------:R-:W-:Y:S01]  /*b410*/  IMAD.MOV R3, RZ, RZ, -R0 ;  /* 0x000000ffff037224 */ /* 0x000fe200078e0a00 */
[----:B------:R-:W-:Y:S01]  /*b420*/  LOP3.LUT R5, R12, R5, RZ, 0xc0, !PT ;  /* 0x000000050c057212 */ /* 0x000fe200078ec0ff */
[----:B------:R-:W-:Y:S02]  /*b430*/  IMAD R153, R28, R0, R153 ;  /* 0x000000001c997224 */ /* 0x000fe400078e0299 */
[----:B--2---:R-:W-:Y:S02]  /*b440*/  IMAD R0, R3, R25, R14 ;  /* 0x0000001903007224 */ /* 0x004fe400078e020e */
[----:B------:R-:W-:Y:S02]  /*b450*/  @P0 IMAD R26, R15, R13, R24 ;  /* 0x0000000d0f1a0224 */ /* 0x000fe400078e0218 */
[----:B------:R-:W-:Y:S02]  /*b460*/  IMAD R4, R0, R20, R5 ;  /* 0x0000001400047224 */ /* 0x000fe400078e0205 */
[----:B------:R-:W-:-:S02]  /*b470*/  IMAD R153, R153, R27, R26 ;  /* 0x0000001b99997224 */ /* 0x000fc400078e021a */
[----:B------:R-:W-:-:S03]  /*b480*/  IMAD.MOV.U32 R3, RZ, RZ, 0x1 ;  /* 0x00000001ff037424 */ /* 0x000fc600078e00ff */
[----:B------:R-:W-:Y:S02]  /*b490*/  SEL R152, R4, R153, !P0 ;  /* 0x0000009904987207 */ /* 0x000fe40004000000 */
[----:B------:R-:W-:Y:S02]  /*b4a0*/  PRMT R0, R3, 0x7610, R0 ;  /* 0x0000761003007816 */ /* 0x000fe40000000000 */
[----:B------:R-:W-:-:S07]  /*b4b0*/  SEL R153, R153, R4, !P0 ;  /* 0x0000000499997207 */ /* 0x000fce0004000000 */
.L_x_316:
[----:B------:R-:W-:-:S13]  /*b4c0*/  LOP3.LUT P0, RZ, R0, 0xff, RZ, 0xc0, !PT ;  /* 0x000000ff00ff7812 */ /* 0x000fda000780c0ff */
[----:B------:R-:W-:Y:S05]  /*b4d0*/  @P0 BRA `(.L_x_319) ;  /* 0xffffff5800dc0947 */ /* 0x000fea000383ffff */
[----:B------:R-:W-:Y:S05]  /*b4e0*/  EXIT ;  /* 0x000000000000794d */ /* 0x000fea0003800000 */
.L_x_3:
[----:B0-----:R-:W-:Y:S01]  /*b4f0*/  ULDC.64 UR4, c[0x0][0x850] ;  /* 0x0002140000047ab9 */ /* 0x001fe20000000a00 */
        /* <DEDUP_REMOVED lines=25> */
.L_x_321:
[-CC-:B------:R-:W-:Y:S01]  /*b690*/  SHF.R.U64 R25, R10, R14.reuse, R11.reuse ;  /* 0x0000000e0a197219 */ /* 0x180fe2000000120b */
[----:B------:R-:W0:Y:S01]  /*b6a0*/  LDC.64 R30, c[0x0][0x840] ;  /* 0x00021000ff1e7b82 */ /* 0x000e220000000a00 */
[----:B------:R-:W-:Y:S01]  /*b6b0*/  SHF.R.U32.HI R5, RZ, R14, R11 ;  /* 0x0000000eff057219 */ /* 0x000fe2000001160b */
[----:B------:R-:W-:Y:S01]  /*b6c0*/  ULDC UR4, c[0x0][0x150] ;  /* 0x0000540000047ab9 */ /* 0x000fe20000000800 */
[----:B------:R-:W-:Y:S02]  /*b6d0*/  IADD3 R9, P0, RZ, -R25, RZ ;  /* 0x80000019ff097210 */ /* 0x000fe40007f1e0ff */
[----:B------:R-:W-:-:S03]  /*b6e0*/  I2FP.F32.U32 R6, R4 ;  /* 0x0000000400067245 */ /* 0x000fc60000201000 */
[----:B------:R-:W1:Y:S01]  /*b6f0*/  LDC R12, c[0x0][0x818] ;  /* 0x00020600ff0c7b82 */ /* 0x000e620000000800 */
[----:B------:R-:W-:Y:S02]  /*b700*/  IMAD.X R5, RZ, RZ, ~R5, P0 ;  /* 0x000000ffff057224 */ /* 0x000fe400000e0e05 */
[----:B------:R-:W-:Y:S01]  /*b710*/  FMUL R11, R6, UR4 ;  /* 0x00000004060b7c20 */ /* 0x000fe20008400000 */
[----:B------:R-:W-:Y:S01]  /*b720*/  IMAD.WIDE.U32 R6, R9, R20, R16 ;  /* 0x0000001409067225 */ /* 0x000fe200078e0010 */
[----:B------:R-:W-:-:S03]  /*b730*/  ULDC UR4, c[0x0][0x154] ;  /* 0x0000550000047ab9 */ /* 0x000fc60000000800 */
[----:B------:R-:W-:Y:S01]  /*b740*/  IMAD R8, R5, R20, RZ ;  /* 0x0000001405087224 */ /* 0x000fe200078e02ff */
[----:B------:R-:W2:Y:S01]  /*b750*/  LDC R13, c[0x0][0x144] ;  /* 0x00005100ff0d7b82 */ /* 0x000ea20000000800 */
[----:B------:R-:W3:Y:S02]  /*b760*/  F2I.U32.TRUNC.NTZ R11, R11 ;  /* 0x0000000b000b7305 */ /* 0x000ee4000020f000 */
[----:B------:R-:W-:Y:S02]  /*b770*/  IMAD R5, R9, R21, R8 ;  /* 0x0000001509057224 */ /* 0x000fe400078e0208 */
[----:B------:R-:W-:Y:S02]  /*b780*/  IMAD.MOV.U32 R8, RZ, RZ, -0x1 ;  /* 0xffffffffff087424 */ /* 0x000fe400078e00ff */
[----:B------:R-:W-:Y:S01]  /*b790*/  IMAD.IADD R5, R7, 0x1, R5 ;  /* 0x0000000107057824 */ /* 0x000fe200078e0205 */
[----:B------:R-:W4:Y:S01]  /*b7a0*/  LDC R20, c[0x0][0x808] ;  /* 0x00020200ff147b82 */ /* 0x000f220000000800 */
[----:B------:R-:W-:-:S02]  /*b7b0*/  I2FP.F32.U32 R7, R3 ;  /* 0x0000000300077245 */ /* 0x000fc40000201000 */
[----:B0-----:R-:W-:-:S03]  /*b7c0*/  ISETP.NE.U32.AND P0, PT, R30, RZ, PT ;  /* 0x000000ff1e00720c */ /* 0x001fc60003f05070 */
[----:B------:R-:W-:Y:S01]  /*b7d0*/  FMUL R7, R7, UR4 ;  /* 0x0000000407077c20 */ /* 0x000fe20008400000 */
[----:B------:R-:W-:Y:S01]  /*b7e0*/  ISETP.NE.AND.EX P0, PT, R31, RZ, PT, P0 ;  /* 0x000000ff1f00720c */ /* 0x000fe20003f05300 */
[----:B------:R-:W0:Y:S01]  /*b7f0*/  LDC R9, c[0x0][0x858] ;  /* 0x00021600ff097b82 */ /* 0x000e220000000800 */
[-C--:B-1----:R-:W-:Y:S01]  /*b800*/  SHF.R.U64 R10, R6, R12.reuse, R5 ;  /* 0x0000000c060a7219 */ /* 0x082fe20000001205 */
[----:B---3--:R-:W-:Y:S01]  /*b810*/  IMAD.MOV R6, RZ, RZ, -R11 ;  /* 0x000000ffff067224 */ /* 0x008fe200078e0a0b */
[----:B------:R-:W-:Y:S02]  /*b820*/  SHF.R.U32.HI R5, RZ, R12, R5 ;  /* 0x0000000cff057219 */ /* 0x000fe40000011605 */
[----:B------:R1:W3:Y:S03]  /*b830*/  F2I.U32.TRUNC.NTZ R12, R7 ;  /* 0x00000007000c7305 */ /* 0x0002e6000020f000 */
[----:B------:R-:W1:Y:S01]  /*b840*/  LDC R14, c[0x0][0x148] ;  /* 0x00005200ff0e7b82 */ /* 0x000e620000000800 */
[----:B--2---:R-:W-:-:S02]  /*b850*/  IMAD R27, R13, R6, R4 ;  /* 0x000000060d1b7224 */ /* 0x004fc400078e0204 */
[----:B------:R-:W-:-:S05]  /*b860*/  IMAD.MOV.U32 R6, RZ, RZ, 0x1 ;  /* 0x00000001ff067424 */ /* 0x000fca00078e00ff */
[----:B------:R-:W2:Y:S01]  /*b870*/  LDC R21, c[0x0][0x800] ;  /* 0x00020000ff157b82 */ /* 0x000ea20000000800 */
[-CC-:B----4-:R-:W-:Y:S02]  /*b880*/  SHF.R.U64 R13, R10, R20.reuse, R5.reuse ;  /* 0x000000140a0d7219 */ /* 0x190fe40000001205 */
[----:B------:R-:W-:-:S05]  /*b890*/  SHF.R.U32.HI R4, RZ, R20, R5 ;  /* 0x00000014ff047219 */ /* 0x000fca0000011605 */
[----:B------:R-:W4:Y:S01]  /*b8a0*/  LDC R23, c[0x0][0x848] ;  /* 0x00021200ff177b82 */ /* 0x000f220000000800 */
[-CC-:B0-----:R-:W-:Y:S02]  /*b8b0*/  SHF.R.U64 R15, R13, R9.reuse, R4.reuse ;  /* 0x000000090d0f7219 */ /* 0x181fe40000001204 */
[-C--:B------:R-:W-:Y:S02]  /*b8c0*/  SHF.L.U32 R8, R8, R9.reuse, RZ ;  /* 0x0000000908087219 */ /* 0x080fe400000006ff */
[-C--:B------:R-:W-:Y:S01]  /*b8d0*/  SHF.R.U32.HI R5, RZ, R9.reuse, R4 ;  /* 0x00000009ff057219 */ /* 0x080fe20000011604 */
[----:B------:R-:W-:Y:S01]  /*b8e0*/  IMAD.MOV.U32 R4, RZ, RZ, R15 ;  /* 0x000000ffff047224 */ /* 0x000fe200078e000f */
[----:B------:R-:W-:Y:S01]  /*b8f0*/  SHF.L.U32 R20, R6, R9, RZ ;  /* 0x0000000906147219 */ /* 0x000fe200000006ff */
[----:B------:R-:W0:Y:S01]  /*b900*/  LDC R24, c[0x0][0x838] ;  /* 0x00020e00ff187b82 */ /* 0x000e220000000800 */
[----:B------:R-:W-:-:S07]  /*b910*/  LOP3.LUT R26, RZ, R8, RZ, 0x33, !PT ;  /* 0x00000008ff1a7212 */ /* 0x000fce00078e33ff */
        /* <DEDUP_REMOVED lines=12> */
.L_x_322:
[----:B------:R-:W-:Y:S01]  /*b9e0*/  ISETP.NE.AND P0, PT, R2, 0x1, PT ;  /* 0x000000010200780c */ /* 0x000fe20003f05270 */
[----:B--2---:R-:W-:Y:S01]  /*b9f0*/  VIADD R7, R21, 0xffffffff ;  /* 0xffffffff15077836 */ /* 0x004fe20000000000 */
[----:B----4-:R-:W-:Y:S01]  /*ba00*/  SHF.R.U64 R5, R4, R23, R5 ;  /* 0x0000001704057219 */ /* 0x010fe20000001205 */
[----:B------:R-:W-:Y:S01]  /*ba10*/  IMAD.MOV R12, RZ, RZ, -R12 ;  /* 0x000000ffff0c7224 */ /* 0x000fe200078e0a0c */
[----:B------:R-:W-:Y:S02]  /*ba20*/  LOP3.LUT R4, R13, R26, RZ, 0xc0, !PT ;  /* 0x0000001a0d047212 */ /* 0x000fe400078ec0ff */
[----:B------:R-:W-:Y:S01]  /*ba30*/  LOP3.LUT R10, R10, R7, RZ, 0xc0, !PT ;  /* 0x000000070a0a7212 */ /* 0x000fe200078ec0ff */
[----:B------:R-:W-:Y:S02]  /*ba40*/  IMAD.MOV R6, RZ, RZ, -R5 ;  /* 0x000000ffff067224 */ /* 0x000fe400078e0a05 */
[----:B------:R-:W-:-:S04]  /*ba50*/  IMAD R4, R20, R5, R4 ;  /* 0x0000000514047224 */ /* 0x000fc800078e0204 */
[----:B------:R-:W-:Y:S02]  /*ba60*/  @P0 IMAD R27, R14, R12, R3 ;  /* 0x0000000c0e1b0224 */ /* 0x000fe400078e0203 */
[----:B0-----:R-:W-:Y:S02]  /*ba70*/  IMAD R3, R6, R24, R15 ;  /* 0x0000001806037224 */ /* 0x001fe400078e020f */
[----:B------:R-:W-:Y:S02]  /*ba80*/  IMAD R27, R4, R29, R27 ;  /* 0x0000001d041b7224 */ /* 0x000fe400078e021b */
[----:B------:R-:W-:Y:S02]  /*ba90*/  IMAD R4, R3, R21, R10 ;  /* 0x0000001503047224 */ /* 0x000fe400078e020a */
[----:B------:R-:W-:-:S03]  /*baa0*/  IMAD.MOV.U32 R6, RZ, RZ, 0x1 ;  /* 0x00000001ff067424 */ /* 0x000fc600078e00ff */
[----:B------:R-:W-:Y:S02]  /*bab0*/  SEL R26, R4, R27, !P0 ;  /* 0x0000001b041a7207 */ /* 0x000fe40004000000 */
[----:B------:R-:W-:-:S07]  /*bac0*/  SEL R27, R27, R4, !P0 ;  /* 0x000000041b1b7207 */ /* 0x000fce0004000000 */
.L_x_320:
[----:B------:R-:W-:-:S08]  /*bad0*/  NOP ;  /* 0x0000000000007918 */ /* 0x000fd00000000000 */
[----:B------:R-:W0:-:S00]  /*bae0*/  USETMAXREG.DEALLOC.CTAPOOL 0x28 ;  /* 0x00000028000079c8 */ /* 0x000e0000080e0500 */
[----:B0-----:R-:W-:-:S13]  /*baf0*/  ISETP.NE.AND P0, PT, R0, RZ, PT ;  /* 0x000000ff0000720c */ /* 0x001fda0003f05270 */
[----:B------:R-:W-:Y:S05]  /*bb00*/  @P0 EXIT ;  /* 0x000000000000094d */ /* 0x000fea0003800000 */
[----:B------:R-:W-:Y:S01]  /*bb10*/  LOP3.LUT P0, RZ, R6, 0xff, RZ, 0xc0, !PT ;  /* 0x000000ff06ff7812 */ /* 0x000fe2000780c0ff */
[----:B------:R-:W-:Y:S02]  /*bb20*/  IMAD.MOV.U32 R24, RZ, RZ, 0x1 ;  /* 0x00000001ff187424 */ /* 0x000fe400078e00ff */
[----:B------:R-:W-:-:S10]  /*bb30*/  IMAD.MOV.U32 R23, RZ, RZ, RZ ;  /* 0x000000ffff177224 */ /* 0x000fd400078e00ff */
[----:B------:R-:W-:Y:S05]  /*bb40*/  @!P0 BRA `(.L_x_323) ;  /* 0x0000000c00fc8947 */ /* 0x000fea0003800000 */
[----:B------:R-:W0:Y:S01]  /*bb50*/  LDC R0, c[0x0][0x28c] ;  /* 0x0000a300ff007b82 */ /* 0x000e220000000800 */
[----:B------:R-:W-:Y:S01]  /*bb60*/  ISETP.NE.AND P1, PT, R28, RZ, PT ;  /* 0x000000ff1c00720c */ /* 0x000fe20003f25270 */
[----:B------:R-:W-:Y:S01]  /*bb70*/  ULDC UR40, c[0x0][0x858] ;  /* 0x0002160000287ab9 */ /* 0x000fe20000000800 */
[----:B------:R-:W-:Y:S01]  /*bb80*/  LOP3.LUT P0, RZ, R18, 0x1f, RZ, 0xc0, !PT ;  /* 0x0000001f12ff7812 */ /* 0x000fe2000780c0ff */
[----:B------:R-:W-:Y:S01]  /*bb90*/  UMOV UR5, 0xffffffff ;  /* 0xffffffff00057882 */ /* 0x000fe20000000000 */
[----:B------:R-:W-:Y:S01]  /*bba0*/  LOP3.LUT R22, R22, 0xfffffffe, RZ, 0xc0, !PT ;  /* 0xfffffffe16167812 */ /* 0x000fe200078ec0ff */
[----:B------:R-:W-:Y:S01]  /*bbb0*/  ULDC UR4, c[0x0][0xc] ;  /* 0x0000030000047ab9 */ /* 0x000fe20000000800 */
[----:B------:R-:W-:Y:S01]  /*bbc0*/  ISETP.NE.OR P0, PT, R28, RZ, !P0 ;  /* 0x000000ff1c00720c */ /* 0x000fe20004705670 */
[----:B------:R-:W-:Y:S01]  /*bbd0*/  USHF.L.U32 UR42, UR5, UR40, URZ ;  /* 0x00000028052a7299 */ /* 0x000fe2000800063f */
[----:B------:R-:W-:Y:S01]  /*bbe0*/  BSSY B6, `(.L_x_323) ;  /* 0x00000f5000067945 */ /* 0x000fe20003800000 */
[----:B------:R-:W-:Y:S01]  /*bbf0*/  UMOV UR6, 0x1 ;  /* 0x0000000100067882 */ /* 0x000fe20000000000 */
[----:B------:R-:W-:Y:S01]  /*bc00*/  ULDC UR5, c[0x0][0x10] ;  /* 0x0000040000057ab9 */ /* 0x000fe20000000800 */
[----:B------:R-:W-:Y:S01]  /*bc10*/  USHF.L.U32 UR40, UR6, UR40, URZ ;  /* 0x0000002806287299 */ /* 0x000fe2000800063f */
[----:B------:R-:W-:Y:S01]  /*bc20*/  IMAD.MOV.U32 R30, RZ, RZ, 0x1 ;  /* 0x00000001ff1e7424 */ /* 0x000fe200078e00ff */
[----:B------:R-:W-:Y:S01]  /*bc30*/  @P1 LOP3.LUT R22, R22, 0x1, RZ, 0xfc, !PT ;  /* 0x0000000116161812 */ /* 0x000fe200078efcff */
[----:B------:R-:W-:Y:S01]  /*bc40*/  UIMAD.WIDE.U32 UR4, UR4, UR5, URZ ;  /* 0x00000005040472a5 */ /* 0x000fe2000f8e003f */
[----:B------:R-:W-:Y:S01]  /*bc50*/  LOP3.LUT R31, R19, 0x2, RZ, 0xfc, !PT ;  /* 0x00000002131f7812 */ /* 0x000fe200078efcff */
[----:B------:R-:W-:Y:S01]  /*bc60*/  ULDC UR6, c[0x0][0x14] ;  /* 0x0000050000067ab9 */ /* 0x000fe20000000800 */
[----:B------:R-:W-:Y:S01]  /*bc70*/  LOP3.LUT R22, R22, 0xfffffffb, RZ, 0xc0, !PT ;  /* 0xfffffffb16167812 */ /* 0x000fe200078ec0ff */
[----:B------:R-:W-:Y:S01]  /*bc80*/  UIMAD.WIDE.U32 UR38, UR4, UR6, URZ ;  /* 0x00000006042672a5 */ /* 0x000fe2000f8e003f */
[----:B------:R-:W-:Y:S01]  /*bc90*/  IMAD.MOV.U32 R23, RZ, RZ, RZ ;  /* 0x000000ffff177224 */ /* 0x000fe200078e00ff */
[----:B------:R-:W-:Y:S01]  /*bca0*/  UIMAD UR43, UR5, UR6, URZ ;  /* 0x00000006052b72a4 */ /* 0x000fe2000f8e023f */
[----:B------:R-:W-:Y:S01]  /*bcb0*/  @P0 LOP3.LUT R22, R22, 0x4, RZ, 0xfc, !PT ;  /* 0x0000000416160812 */ /* 0x000fe200078efcff */
[----:B------:R-:W-:Y:S01]  /*bcc0*/  IMAD.MOV.U32 R24, RZ, RZ, 0x1 ;  /* 0x00000001ff187424 */ /* 0x000fe200078e00ff */
[----:B------:R-:W-:Y:S01]  /*bcd0*/  ULDC UR41, c[0x0][0x800] ;  /* 0x0002000000297ab9 */ /* 0x000fe20000000800 */
[----:B0-----:R-:W-:Y:S01]  /*bce0*/  VIADD R0, R0, 0x7f ;  /* 0x0000007f00007836 */ /* 0x001fe20000000000 */
[----:B------:R-:W-:-:S02]  /*bcf0*/  UIADD3 UR41, UR41, -0x1, URZ ;  /* 0xffffffff29297890 */ /* 0x000fc4000fffe03f */
[----:B------:R-:W-:Y:S02]  /*bd00*/  ULOP3.LUT UR42, URZ, UR42, URZ, 0x33, !UPT ;  /* 0x0000002a3f2a7292 */ /* 0x000fe4000f8e333f */
[----:B------:R-:W-:Y:S01]  /*bd10*/  SHF.R.S32.HI R3, RZ, 0x1f, R0 ;  /* 0x0000001fff037819 */ /* 0x000fe20000011400 */
[----:B------:R-:W-:Y:S01]  /*bd20*/  UIADD3 UR43, UR39, UR43, URZ ;  /* 0x0000002b272b7290 */ /* 0x000fe2000fffe03f */
[----:B------:R-:W-:Y:S02]  /*bd30*/  ULDC.64 UR36, c[0x0][0x198] ;  /* 0x0000660000247ab9 */ /* 0x000fe40000000a00 */
[----:B------:R-:W-:-:S04]  /*bd40*/  LEA.HI R3, R3, R0, RZ, 0x7 ;  /* 0x0000000003037211 */ /* 0x000fc800078f38ff */
[----:B------:R-:W-:-:S05]  /*bd50*/  SHF.R.S32.HI R32, RZ, 0x7, R3 ;  /* 0x00000007ff207819 */ /* 0x000fca0000011403 */
[----:B------:R-:W-:-:S07]  /*bd60*/  VIADD R29, R32, 0x1 ;  /* 0x00000001201d7836 */ /* 0x000fce0000000000 */
.L_x_340:
[----:B------:R-:W0:Y:S01]  /*bd70*/  S2R R3, SR_CgaCtaId ;  /* 0x0000000000037919 */ /* 0x000e220000008800 */
[----:B------:R-:W-:-:S04]  /*bd80*/  MOV R18, 0x400 ;  /* 0x0000040000127802 */ /* 0x000fc80000000f00 */
[----:B0-----:R-:W-:-:S05]  /*bd90*/  LEA R18, R3, R18, 0x18 ;  /* 0x0000001203127211 */ /* 0x001fca00078ec0ff */
[----:B------:R-:W-:-:S05]  /*bda0*/  VIADD R0, R18, 0x800 ;  /* 0x0000080012007836 */ /* 0x000fca0000000000 */
[----:B------:R-:W-:-:S13]  /*bdb0*/  LOP3.LUT P0, RZ, R0, 0x1bf, RZ, 0xc0, !PT ;  /* 0x000001bf00ff7812 */ /* 0x000fda000780c0ff */
[----:B------:R-:W-:Y:S05]  /*bdc0*/  @!P0 BRA `(.L_x_324) ;  /* 0x0000000000408947 */ /* 0x000fea0003800000 */
[----:B------:R-:W-:Y:S01]  /*bdd0*/  MOV R14, 0x0 ;  /* 0x00000000000e7802 */ /* 0x000fe20000000f00 */
[----:B------:R-:W-:Y:S01]  /*bde0*/  ULDC.64 UR4, c[0x4][0x88] ;  /* 0x0100220000047ab9 */ /* 0x000fe20000000a00 */
[----:B------:R-:W-:Y:S01]  /*bdf0*/  ULDC.64 UR6, c[0x4][0x8] ;  /* 0x0100020000067ab9 */ /* 0x000fe20000000a00 */
[----:B------:R-:W-:Y:S02]  /*be00*/  IMAD.U32 R4, RZ, RZ, UR4 ;  /* 0x00000004ff047e24 */ /* 0x000fe4000f8e00ff */
[----:B------:R-:W-:Y:S01]  /*be10*/  IMAD.U32 R5, RZ, RZ, UR5 ;  /* 0x00000005ff057e24 */ /* 0x000fe2000f8e00ff */
[----:B------:R-:W0:Y:S01]  /*be20*/  LDC.64 R14, c[0x4][R14] ;  /* 0x010000000e0e7b82 */ /* 0x000e220000000a00 */
[----:B------:R-:W-:Y:S01]  /*be30*/  ULDC.64 UR4, c[0x4][0x90] ;  /* 0x0100240000047ab9 */ /* 0x000fe20000000a00 */
[----:B------:R-:W-:Y:S02]  /*be40*/  IMAD.U32 R10, RZ, RZ, UR6 ;  /* 0x00000006ff0a7e24 */ /* 0x000fe4000f8e00ff */
[----:B------:R-:W-:-:S02]  /*be50*/  IMAD.U32 R6, RZ, RZ, UR4 ;  /* 0x00000004ff067e24 */ /* 0x000fc4000f8e00ff */
[----:B------:R-:W-:Y:S02]  /*be60*/  IMAD.U32 R7, RZ, RZ, UR5 ;  /* 0x00000005ff077e24 */ /* 0x000fe4000f8e00ff */
[----:B------:R-:W-:Y:S02]  /*be70*/  IMAD.U32 R11, RZ, RZ, UR7 ;  /* 0x00000007ff0b7e24 */ /* 0x000fe4000f8e00ff */
[----:B------:R-:W-:Y:S02]  /*be80*/  IMAD.MOV.U32 R8, RZ, RZ, 0x70 ;  /* 0x00000070ff087424 */ /* 0x000fe400078e00ff */
[----:B------:R-:W-:Y:S02]  /*be90*/  IMAD.MOV.U32 R12, RZ, RZ, 0x1 ;  /* 0x00000001ff0c7424 */ /* 0x000fe400078e00ff */
[----:B------:R-:W-:-:S07]  /*bea0*/  IMAD.MOV.U32 R13, RZ, RZ, RZ ;  /* 0x000000ffff0d7224 */ /* 0x000fce00078e00ff */
[----:B------:R-:W-:-:S07]  /*beb0*/  LEPC R20, `(.L_x_324) ;  /* 0x000000001014794e */ /* 0x000fce0000000000 */
[----:B0-----:R-:W-:Y:S05]  /*bec0*/  CALL.ABS.NOINC R14 ;  /* 0x000000000e007343 */ /* 0x001fea0003c00000 */
.L_x_324:
        /* <DEDUP_REMOVED lines=19> */
.L_x_325:
[----:B------:R-:W0:Y:S02]  /*c000*/  LDC R0, c[0x0][0x28c] ;  /* 0x0000a300ff007b82 */ /* 0x000e240000000800 */
[----:B0-----:R-:W-:-:S13]  /*c010*/  ISETP.GE.AND P0, PT, R0, 0x1, PT ;  /* 0x000000010000780c */ /* 0x001fda0003f06270 */
[----:B------:R-:W-:Y:S05]  /*c020*/  @!P0 BRA `(.L_x_326) ;  /* 0x0000000400088947 */ /* 0x000fea0003800000 */
[----:B------:R-:W-:Y:S01]  /*c030*/  BSSY B0, `(.L_x_326) ;  /* 0x0000041000007945 */ /* 0x000fe20003800000 */
[----:B------:R-:W-:Y:S01]  /*c040*/  IMAD.SHL.U32 R26, R26, 0x100, RZ ;  /* 0x000001001a1a7824 */ /* 0x000fe200078e00ff */
[----:B------:R-:W-:Y:S01]  /*c050*/  CS2R R8, SRZ ;  /* 0x0000000000087805 */ /* 0x000fe2000001ff00 */
[----:B------:R-:W-:Y:S02]  /*c060*/  IMAD.SHL.U32 R27, R27, 0x80, RZ ;  /* 0x000000801b1b7824 */ /* 0x000fe400078e00ff */
[----:B------:R-:W-:Y:S02]  /*c070*/  IMAD.MOV.U32 R0, RZ, RZ, R29 ;  /* 0x000000ffff007224 */ /* 0x000fe400078e001d */
[----:B------:R-:W-:Y:S02]  /*c080*/  IMAD.MOV.U32 R3, RZ, RZ, R24 ;  /* 0x000000ffff037224 */ /* 0x000fe400078e0018 */
[----:B------:R-:W-:-:S07]  /*c090*/  IMAD.MOV.U32 R5, RZ, RZ, R23 ;  /* 0x000000ffff057224 */ /* 0x000fce00078e0017 */
.L_x_335:
[----:B------:R-:W-:Y:S01]  /*c0a0*/  IMAD R7, R5, 0x8, R18 ;  /* 0x0000000805077824 */ /* 0x000fe200078e0212 */
[----:B------:R-:W-:Y:S01]  /*c0b0*/  SHF.L.U32 R4, R3, 0x1f, RZ ;  /* 0x0000001f03047819 */ /* 0x000fe200000006ff */
[----:B------:R-:W-:Y:S01]  /*c0c0*/  BSSY B1, `(.L_x_327) ;  /* 0x0000005000017945 */ /* 0x000fe20003800000 */
[----:B------:R-:W-:Y:S02]  /*c0d0*/  ISETP.NE.AND P1, PT, R28, RZ, PT ;  /* 0x000000ff1c00720c */ /* 0x000fe40003f25270 */
[----:B------:R-:W0:Y:S11]  /*c0e0*/  SYNCS.PHASECHK.TRANS64.TRYWAIT P0, [R7+URZ+0x28], R4 ;  /* 0x00002804070075a7 */ /* 0x000e36000800017f */
[----:B------:R-:W1:Y:S01]  /*c0f0*/  @!P1 LDC R6, c[0x0][0x70c] ;  /* 0x0001c300ff069b82 */ /* 0x000e620000000800 */
[----:B0-----:R-:W-:Y:S05]  /*c100*/  @!P0 BRA `(.L_x_328) ;  /* 0x0000000c00cc8947 */ /* 0x001fea0003800000 */
.L_x_352:
[----:B------:R-:W-:Y:S05]  /*c110*/  BSYNC B1 ;  /* 0x0000000000017941 */ /* 0x000fea0003800000 */
.L_x_327:
[----:B------:R-:W-:Y:S02]  /*c120*/  ISETP.NE.AND P0, PT, R28, RZ, PT ;  /* 0x000000ff1c00720c */ /* 0x000fe40003f05270 */
[----:B0-----:R-:W-:-:S11]  /*c130*/  PRMT R4, R31, 0x9910, RZ ;  /* 0x000099101f047816 */ /* 0x001fd600000000ff */
[----:B-1----:R0:W-:Y:S01]  /*c140*/  @!P0 SYNCS.ARRIVE.TRANS64 RZ, [R7+URZ], R6 ;  /* 0x0000000607ff89a7 */ /* 0x0021e2000800003f */
[----:B------:R-:W-:-:S13]  /*c150*/  ISETP.NE.AND P0, PT, R4, 0x2, PT ;  /* 0x000000020400780c */ /* 0x000fda0003f05270 */
[----:B0-----:R-:W-:Y:S05]  /*c160*/  @P0 BRA `(.L_x_329) ;  /* 0x0000000000040947 */ /* 0x001fea0003800000 */
[----:B------:R-:W-:Y:S01]  /*c170*/  BPT.TRAP 0x1 ;  /* 0x000000040000795c */ /* 0x000fe20000300000 */
.L_x_329:
[----:B------:R-:W-:Y:S01]  /*c180*/  LOP3.LUT P0, RZ, R22, 0x4, RZ, 0xc0, !PT ;  /* 0x0000000416ff7812 */ /* 0x000fe2000780c0ff */
[----:B------:R-:W-:-:S12]  /*c190*/  BSSY B1, `(.L_x_330) ;  /* 0x0000003000017945 */ /* 0x000fd80003800000 */
[----:B------:R-:W-:Y:S05]  /*c1a0*/  @P0 BRA `(.L_x_331) ;  /* 0x0000000000040947 */ /* 0x000fea0003800000 */
[----:B------:R-:W-:Y:S01]  /*c1b0*/  BPT.TRAP 0x1 ;  /* 0x000000040000795c */ /* 0x000fe20000300000 */
.L_x_331:
[----:B------:R-:W-:Y:S05]  /*c1c0*/  BSYNC B1 ;  /* 0x0000000000017941 */ /* 0x000fea0003800000 */
.L_x_330:
[----:B------:R-:W-:-:S03]  /*c1d0*/  UMOV UR4, 0xffffffff ;  /* 0xffffffff00047882 */ /* 0x000fc60000000000 */
[----:B------:R-:W-:Y:S05]  /*c1e0*/  BRA.DIV UR4, `(.L_x_332) ;  /* 0x0000000e04a87947 */ /* 0x000fea000b800000 */
[----:B------:R-:W-:-:S13]  /*c1f0*/  ELECT P6, URZ, PT ;  /* 0x00000000003f782f */ /* 0x000fda00038c0000 */
.L_x_355:
[----:B------:R-:W-:Y:S04]  /*c200*/  BSSY B1, `(.L_x_333) ;  /* 0x0000019000017945 */ /* 0x000fe80003800000 */
[----:B------:R-:W-:Y:S05]  /*c210*/  @!P6 BRA `(.L_x_334) ;  /* 0x00000000005ce947 */ /* 0x000fea0003800000 */
[--C-:B------:R-:W-:Y:S01]  /*c220*/  IMAD R4, R5, 0x2000, R18.reuse ;  /* 0x0000200005047824 */ /* 0x100fe200078e0212 */
[----:B------:R-:W-:Y:S01]  /*c230*/  R2UR UR17, R7 ;  /* 0x00000000071172ca */ /* 0x000fe200000e0000 */
[----:B------:R-:W-:Y:S01]  /*c240*/  UIADD3 UR4, UP0, UR36, 0xf0, URZ ;  /* 0x000000f024047890 */ /* 0x000fe2000ff1e03f */
[----:B------:R-:W-:Y:S01]  /*c250*/  R2UR UR20, R25 ;  /* 0x00000000191472ca */ /* 0x000fe200000e0000 */
[----:B------:R-:W-:Y:S01]  /*c260*/  UIADD3 UR14, UP1, UR36, 0x1f0, URZ ;  /* 0x000001f0240e7890 */ /* 0x000fe2000ff3e03f */
[----:B------:R-:W-:Y:S01]  /*c270*/  R2UR UR16, R4 ;  /* 0x00000000041072ca */ /* 0x000fe200000e0000 */
[----:B------:R-:W-:Y:S01]  /*c280*/  IMAD R4, R5, 0x8000, R18 ;  /* 0x0000800005047824 */ /* 0x000fe200078e0212 */
[----:B------:R-:W-:Y:S01]  /*c290*/  R2UR UR18, R9 ;  /* 0x00000000091272ca */ /* 0x000fe200000e0000 */
[----:B------:R-:W-:Y:S01]  /*c2a0*/  UIADD3.X UR5, URZ, UR37, URZ, UP0, !UPT ;  /* 0x000000253f057290 */ /* 0x000fe200087fe43f */
[----:B------:R-:W-:Y:S01]  /*c2b0*/  R2UR UR19, R27 ;  /* 0x000000001b1372ca */ /* 0x000fe200000e0000 */
[----:B------:R-:W-:Y:S01]  /*c2c0*/  UIADD3.X UR15, URZ, UR37, URZ, UP1, !UPT ;  /* 0x000000253f0f7290 */ /* 0x000fe20008ffe43f */
[----:B------:R-:W-:Y:S01]  /*c2d0*/  R2UR UR8, R4 ;  /* 0x00000000040872ca */ /* 0x000fe200000e0000 */
[----:B------:R-:W-:Y:S01]  /*c2e0*/  UMOV UR6, 0x0 ;  /* 0x0000000000067882 */ /* 0x000fe20000000000 */
[----:B------:R-:W-:Y:S01]  /*c2f0*/  R2UR UR10, R8 ;  /* 0x00000000080a72ca */ /* 0x000fe200000e0000 */
[----:B------:R-:W-:Y:S01]  /*c300*/  UMOV UR7, 0x10000000 ;  /* 0x1000000000077882 */ /* 0x000fe20000000000 */
[----:B------:R-:W-:Y:S01]  /*c310*/  R2UR UR11, R26 ;  /* 0x000000001a0b72ca */ /* 0x000fe200000e0000 */
[----:B------:R-:W-:Y:S01]  /*c320*/  UMOV UR9, UR17 ;  /* 0x0000001100097c82 */ /* 0x000fe20008000000 */
[----:B------:R-:W-:Y:S01]  /*c330*/  UMOV UR12, UR20 ;  /* 0x00000014000c7c82 */ /* 0x000fe20008000000 */
[----:B------:R-:W-:-:S06]  /*c340*/  UIADD3 UR16, UR16, 0x800, URZ ;  /* 0x0000080010107890 */ /* 0x000fcc000fffe03f */
[----:B------:R-:W-:-:S03]  /*c350*/  UIADD3 UR8, UR8, 0xa800, URZ ;  /* 0x0000a80008087890 */ /* 0x000fc6000fffe03f */
[----:B------:R0:W-:Y:S06]  /*c360*/  UTMALDG.3D [UR16], [UR4], desc[UR6] ;  /* 0x00000610040075b4 */ /* 0x0001ec0008011000 */
[----:B------:R0:W-:Y:S02]  /*c370*/  UTMALDG.3D [UR8], [UR14], desc[UR6] ;  /* 0x000006080e0075b4 */ /* 0x0001e40008011000 */
[----:B0-----:R-:W-:Y:S01]  /*c380*/  NOP ;  /* 0x0000000000007918 */ /* 0x001fe20000000000 */
.L_x_334:
[----:B------:R-:W-:Y:S05]  /*c390*/  BSYNC B1 ;  /* 0x0000000000017941 */ /* 0x000fea0003800000 */
.L_x_333:
[----:B------:R-:W-:Y:S02]  /*c3a0*/  VIADD R0, R0, 0xffffffff ;  /* 0xffffffff00007836 */ /* 0x000fe40000000000 */
[----:B------:R-:W-:Y:S02]  /*c3b0*/  VIADD R5, R5, 0x1 ;  /* 0x0000000105057836 */ /* 0x000fe40000000000 */
[----:B------:R-:W-:Y:S01]  /*c3c0*/  VIADD R9, R9, 0x40 ;  /* 0x0000004009097836 */ /* 0x000fe20000000000 */
[----:B------:R-:W-:Y:S01]  /*c3d0*/  ISETP.GT.AND P1, PT, R0, 0x1, PT ;  /* 0x000000010000780c */ /* 0x000fe20003f24270 */
[----:B------:R-:W-:Y:S01]  /*c3e0*/  VIADD R8, R8, 0x80 ;  /* 0x0000008008087836 */ /* 0x000fe20000000000 */
[----:B------:R-:W-:-:S04]  /*c3f0*/  ISETP.NE.AND P0, PT, R5, 0x5, PT ;  /* 0x000000050500780c */ /* 0x000fc80003f05270 */
[----:B------:R-:W-:Y:S02]  /*c400*/  SEL R4, RZ, 0x1, P0 ;  /* 0x00000001ff047807 */ /* 0x000fe40000000000 */
[----:B------:R-:W-:Y:S02]  /*c410*/  SEL R5, R5, RZ, P0 ;  /* 0x000000ff05057207 */ /* 0x000fe40000000000 */
[----:B------:R-:W-:-:S03]  /*c420*/  LOP3.LUT R3, R3, R4, RZ, 0x3c, !PT ;  /* 0x0000000403037212 */ /* 0x000fc600078e3cff */
[----:B------:R-:W-:Y:S05]  /*c430*/  @P1 BRA `(.L_x_335) ;  /* 0xfffffffc00181947 */ /* 0x000fea000383ffff */
[----:B------:R-:W-:Y:S05]  /*c440*/  BSYNC B0 ;  /* 0x0000000000007941 */ /* 0x000fea0003800000 */
.L_x_326:
[----:B------:R-:W-:Y:S01]  /*c450*/  IMAD.IADD R0, R32, 0x1, R23 ;  /* 0x0000000120007824 */ /* 0x000fe200078e0217 */
[----:B------:R-:W-:Y:S01]  /*c460*/  LOP3.LUT P1, RZ, R30, 0xff, RZ, 0xc0, !PT ;  /* 0x000000ff1eff7812 */ /* 0x000fe2000782c0ff */
[----:B------:R-:W-:Y:S01]  /*c470*/  ULDC.64 UR4, c[0x0][0x850] ;  /* 0x0002140000047ab9 */ /* 0x000fe20000000a00 */
[----:B------:R-:W-:Y:S01]  /*c480*/  IADD3 R16, P2, R16, UR38, RZ ;  /* 0x0000002610107c10 */ /* 0x000fe2000ff5e0ff */
[C---:B------:R-:W-:Y:S01]  /*c490*/  IMAD.WIDE.U32 R4, R0.reuse, -0x33333333, RZ ;  /* 0xcccccccd00047825 */ /* 0x040fe200078e00ff */
[----:B------:R-:W-:Y:S01]  /*c4a0*/  ISETP.GT.U32.AND P0, PT, R0, 0x4, PT ;  /* 0x000000040000780c */ /* 0x000fe20003f04070 */
[----:B------:R-:W-:Y:S01]  /*c4b0*/  BSSY B0, `(.L_x_336) ;  /* 0x0000065000007945 */ /* 0x000fe20003800000 */
[----:B------:R-:W-:Y:S01]  /*c4c0*/  IADD3.X R17, R17, UR43, RZ, P2, !PT ;  /* 0x0000002b11117c10 */ /* 0x000fe200097fe4ff */
[----:B------:R-:W-:Y:S01]  /*c4d0*/  IMAD.MOV.U32 R27, RZ, RZ, -0x1 ;  /* 0xffffffffff1b7424 */ /* 0x000fe200078e00ff */
[----:B------:R-:W-:Y:S01]  /*c4e0*/  ISETP.LT.U32.AND P0, PT, R32, 0x5, P0 ;  /* 0x000000052000780c */ /* 0x000fe20000701070 */
[----:B------:R-:W-:Y:S01]  /*c4f0*/  IMAD.MOV.U32 R26, RZ, RZ, -0x1 ;  /* 0xffffffffff1a7424 */ /* 0x000fe200078e00ff */
[----:B------:R-:W-:Y:S01]  /*c500*/  SHF.R.U32.HI R5, RZ, 0x2, R5 ;  /* 0x00000002ff057819 */ /* 0x000fe20000011605 */
[----:B------:R-:W-:Y:S01]  /*c510*/  IMAD.MOV.U32 R25, RZ, RZ, -0x1 ;  /* 0xffffffffff197424 */ /* 0x000fe200078e00ff */
[----:B------:R-:W-:Y:S01]  /*c520*/  SEL R3, RZ, 0x1, !P0 ;  /* 0x00000001ff037807 */ /* 0x000fe20004000000 */
[----:B------:R0:W-:Y:S01]  /*c530*/  @P1 SYNCS.ARRIVE.TRANS64.A1T0 RZ, [R18+URZ+0x68], RZ ;  /* 0x000068ff12ff19a7 */ /* 0x0001e2000810003f */
[----:B------:R-:W-:Y:S01]  /*c540*/  ISETP.GE.U32.AND P0, PT, R16, UR4, PT ;  /* 0x0000000410007c0c */ /* 0x000fe2000bf06070 */
[----:B------:R-:W-:Y:S01]  /*c550*/  IMAD R23, R5, -0x5, R0 ;  /* 0xfffffffb05177824 */ /* 0x000fe200078e0200 */
[----:B------:R-:W-:-:S02]  /*c560*/  ISETP.GE.U32.AND P1, PT, R32, 0x5, PT ;  /* 0x000000052000780c */ /* 0x000fc40003f26070 */
[----:B------:R-:W-:Y:S02]  /*c570*/  ISETP.GE.U32.AND.EX P0, PT, R17, UR5, PT, P0 ;  /* 0x0000000511007c0c */ /* 0x000fe4000bf06100 */
[----:B------:R-:W-:Y:S02]  /*c580*/  LOP3.LUT R24, R24, R3, RZ, 0x3c, !PT ;  /* 0x0000000318187212 */ /* 0x000fe400078e3cff */
[----:B------:R-:W-:Y:S02]  /*c590*/  PRMT R0, RZ, 0x7610, R0 ;  /* 0x00007610ff007816 */ /* 0x000fe40000000000 */
[----:B------:R-:W-:-:S05]  /*c5a0*/  PRMT R30, RZ, 0x7610, R30 ;  /* 0x00007610ff1e7816 */ /* 0x000fca000000001e */
[----:B------:R-:W-:Y:S02]  /*c5b0*/  @P1 LOP3.LUT R24, R24, 0x1, R5, 0x78, !PT ;  /* 0x0000000118181812 */ /* 0x000fe400078e7805 */
[----:B0-----:R-:W-:Y:S05]  /*c5c0*/  @P0 BRA `(.L_x_337) ;  /* 0x00000004004c0947 */ /* 0x001fea0003800000 */
[----:B------:R-:W-:Y:S01]  /*c5d0*/  ULDC.64 UR4, c[0x0][0x828] ;  /* 0x00020a0000047ab9 */ /* 0x000fe20000000a00 */
[----:B------:R-:W0:Y:S01]  /*c5e0*/  S2R R10, SR_CTAID.X ;  /* 0x00000000000a7919 */ /* 0x000e220000002500 */
[----:B------:R-:W-:Y:S01]  /*c5f0*/  ISETP.NE.U32.AND P0, PT, RZ, UR4, PT ;  /* 0x00000004ff007c0c */ /* 0x000fe2000bf05070 */
[----:B------:R-:W-:Y:S01]  /*c600*/  ULDC UR7, c[0x0][0x830] ;  /* 0x00020c0000077ab9 */ /* 0x000fe20000000800 */
[----:B------:R-:W-:Y:S01]  /*c610*/  IMAD.MOV.U32 R4, RZ, RZ, R16 ;  /* 0x000000ffff047224 */ /* 0x000fe200078e0010 */
[----:B------:R-:W1:Y:S01]  /*c620*/  S2R R0, SR_CTAID.Y ;  /* 0x0000000000007919 */ /* 0x000e620000002600 */
[----:B------:R-:W-:Y:S01]  /*c630*/  ISETP.NE.AND.EX P0, PT, RZ, UR5, PT, P0 ;  /* 0x00000005ff007c0c */ /* 0x000fe2000bf05300 */
[----:B------:R-:W-:-:S12]  /*c640*/  IMAD.MOV.U32 R5, RZ, RZ, R17 ;  /* 0x000000ffff057224 */ /* 0x000fd800078e0011 */
[----:B------:R-:W-:Y:S05]  /*c650*/  @!P0 BRA `(.L_x_338) ;  /* 0x0000000000288947 */ /* 0x000fea0003800000 */
[----:B------:R-:W-:Y:S02]  /*c660*/  ULDC UR6, c[0x0][0x834] ;  /* 0x00020d0000067ab9 */ /* 0x000fe40000000800 */
[----:B------:R-:W-:-:S05]  /*c670*/  IADD3 R9, P0, R16, UR6, RZ ;  /* 0x0000000610097c10 */ /* 0x000fca000ff1e0ff */
[----:B------:R-:W-:-:S04]  /*c680*/  IMAD.X R3, RZ, RZ, R17, P0 ;  /* 0x000000ffff037224 */ /* 0x000fc800000e0611 */
[----:B------:R-:W-:-:S04]  /*c690*/  IMAD.WIDE.U32 R6, R3, UR4, RZ ;  /* 0x0000000403067c25 */ /* 0x000fc8000f8e00ff */
[----:B------:R-:W-:-:S04]  /*c6a0*/  IMAD.WIDE.U32 R6, P0, R9, UR5, R6 ;  /* 0x0000000509067c25 */ /* 0x000fc8000f800006 */
[----:B------:R-:W-:-:S04]  /*c6b0*/  IMAD.WIDE.U32 R8, R9, UR4, RZ ;  /* 0x0000000409087c25 */ /* 0x000fc8000f8e00ff */
[----:B------:R-:W-:Y:S01]  /*c6c0*/  IMAD.X R5, RZ, RZ, RZ, P0 ;  /* 0x000000ffff057224 */ /* 0x000fe200000e06ff */
[----:B------:R-:W-:Y:S01]  /*c6d0*/  IADD3 RZ, P0, R9, R6, RZ ;  /* 0x0000000609ff7210 */ /* 0x000fe20007f1e0ff */
[----:B------:R-:W-:-:S04]  /*c6e0*/  IMAD.MOV.U32 R4, RZ, RZ, R7 ;  /* 0x000000ffff047224 */ /* 0x000fc800078e0007 */
[----:B------:R-:W-:-:S08]  /*c6f0*/  IMAD.WIDE.U32.X R4, R3, UR5, R4, P0 ;  /* 0x0000000503047c25 */ /* 0x000fd000080e0404 */
.L_x_338:
[--C-:B------:R-:W-:Y:S01]  /*c700*/  SHF.R.U64 R25, R4, UR7, R5.reuse ;  /* 0x0000000704197c19 */ /* 0x100fe20008001205 */
[----:B------:R-:W-:Y:S01]  /*c710*/  ULDC.64 UR4, c[0x0][0x820] ;  /* 0x0002080000047ab9 */ /* 0x000fe20000000a00 */
[----:B------:R-:W-:Y:S01]  /*c720*/  SHF.R.U32.HI R3, RZ, UR7, R5 ;  /* 0x00000007ff037c19 */ /* 0x000fe20008011605 */
[----:B------:R-:W2:Y:S01]  /*c730*/  LDC R15, c[0x0][0x144] ;  /* 0x00005100ff0f7b82 */ /* 0x000ea20000000800 */
[----:B------:R-:W-:Y:S01]  /*c740*/  IADD3 R6, P0, RZ, -R25, RZ ;  /* 0x80000019ff067210 */ /* 0x000fe20007f1e0ff */
[----:B------:R-:W-:Y:S01]  /*c750*/  ULDC.64 UR8, c[0x0][0x840] ;  /* 0x0002100000087ab9 */ /* 0x000fe20000000a00 */
[----:B0-----:R-:W-:Y:S01]  /*c760*/  I2FP.F32.U32 R7, R10 ;  /* 0x0000000a00077245 */ /* 0x001fe20000201000 */
[----:B------:R-:W-:Y:S02]  /*c770*/  ULDC UR6, c[0x0][0x808] ;  /* 0x0002020000067ab9 */ /* 0x000fe40000000800 */
[----:B------:R-:W-:Y:S01]  /*c780*/  IMAD.X R3, RZ, RZ, ~R3, P0 ;  /* 0x000000ffff037224 */ /* 0x000fe200000e0e03 */
[----:B------:R-:W-:Y:S01]  /*c790*/  ISETP.NE.U32.AND P0, PT, RZ, UR8, PT ;  /* 0x00000008ff007c0c */ /* 0x000fe2000bf05070 */
[----:B------:R-:W-:Y:S01]  /*c7a0*/  IMAD.WIDE.U32 R4, R6, UR4, R16 ;  /* 0x0000000406047c25 */ /* 0x000fe2000f8e0010 */
[----:B------:R-:W0:Y:S02]  /*c7b0*/  LDC R9, c[0x0][0x148] ;  /* 0x00005200ff097b82 */ /* 0x000e240000000800 */
[----:B------:R-:W-:Y:S01]  /*c7c0*/  ISETP.NE.AND.EX P0, PT, RZ, UR9, PT, P0 ;  /* 0x00000009ff007c0c */ /* 0x000fe2000bf05300 */
[----:B------:R-:W-:Y:S01]  /*c7d0*/  IMAD R3, R3, UR4, RZ ;  /* 0x0000000403037c24 */ /* 0x000fe2000f8e02ff */
[----:B------:R-:W-:-:S02]  /*c7e0*/  ULDC UR4, c[0x0][0x150] ;  /* 0x0000540000047ab9 */ /* 0x000fc40000000800 */
[----:B------:R-:W-:Y:S01]  /*c7f0*/  FMUL R7, R7, UR4 ;  /* 0x0000000407077c20 */ /* 0x000fe20008400000 */
[----:B------:R-:W-:Y:S01]  /*c800*/  IMAD R3, R6, UR5, R3 ;  /* 0x0000000506037c24 */ /* 0x000fe2000f8e0203 */
[----:B------:R-:W-:Y:S01]  /*c810*/  ULDC UR4, c[0x0][0x818] ;  /* 0x0002060000047ab9 */ /* 0x000fe20000000800 */
[----:B------:R-:W-:Y:S02]  /*c820*/  ULDC UR5, c[0x0][0x154] ;  /* 0x0000550000057ab9 */ /* 0x000fe40000000800 */
[----:B------:R-:W-:Y:S01]  /*c830*/  IMAD.IADD R5, R5, 0x1, R3 ;  /* 0x0000000105057824 */ /* 0x000fe200078e0203 */
[----:B------:R-:W3:Y:S04]  /*c840*/  F2I.U32.TRUNC.NTZ R7, R7 ;  /* 0x0000000700077305 */ /* 0x000ee8000020f000 */
[----:B------:R-:W-:-:S02]  /*c850*/  SHF.R.U64 R3, R4, UR4, R5 ;  /* 0x0000000404037c19 */ /* 0x000fc40008001205 */
[----:B-1----:R-:W-:-:S05]  /*c860*/  I2FP.F32.U32 R4, R0 ;  /* 0x0000000000047245 */ /* 0x002fca0000201000 */
[----:B------:R-:W-:Y:S01]  /*c870*/  FMUL R12, R4, UR5 ;  /* 0x00000005040c7c20 */ /* 0x000fe20008400000 */
[----:B------:R-:W-:Y:S01]  /*c880*/  SHF.R.U32.HI R4, RZ, UR4, R5 ;  /* 0x00000004ff047c19 */ /* 0x000fe20008011605 */
[----:B------:R-:W-:Y:S01]  /*c890*/  ULDC UR4, c[0x0][0x858] ;  /* 0x0002160000047ab9 */ /* 0x000fe20000000800 */
[----:B---3--:R-:W-:Y:S02]  /*c8a0*/  IMAD.MOV R7, RZ, RZ, -R7 ;  /* 0x000000ffff077224 */ /* 0x008fe400078e0a07 */
[--C-:B------:R-:W-:Y:S01]  /*c8b0*/  SHF.R.U64 R11, R3, UR6, R4.reuse ;  /* 0x00000006030b7c19 */ /* 0x100fe20008001204 */
[----:B------:R-:W1:Y:S01]  /*c8c0*/  F2I.U32.TRUNC.NTZ R12, R12 ;  /* 0x0000000c000c7305 */ /* 0x000e62000020f000 */
[----:B------:R-:W-:Y:S01]  /*c8d0*/  SHF.R.U32.HI R4, RZ, UR6, R4 ;  /* 0x00000006ff047c19 */ /* 0x000fe20008011604 */
[----:B--2---:R-:W-:-:S03]  /*c8e0*/  IMAD R10, R15, R7, R10 ;  /* 0x000000070f0a7224 */ /* 0x004fc600078e020a */
[--C-:B------:R-:W-:Y:S02]  /*c8f0*/  SHF.R.U64 R8, R11, UR4, R4.reuse ;  /* 0x000000040b087c19 */ /* 0x100fe40008001204 */
[----:B------:R-:W-:-:S03]  /*c900*/  SHF.R.U32.HI R13, RZ, UR4, R4 ;  /* 0x00000004ff0d7c19 */ /* 0x000fc60008011604 */
[----:B------:R-:W-:Y:S02]  /*c910*/  IMAD.MOV.U32 R4, RZ, RZ, R8 ;  /* 0x000000ffff047224 */ /* 0x000fe400078e0008 */
[----:B------:R-:W-:Y:S01]  /*c920*/  IMAD.MOV.U32 R5, RZ, RZ, R13 ;  /* 0x000000ffff057224 */ /* 0x000fe200078e000d */
[----:B01----:R-:W-:Y:S06]  /*c930*/  @!P0 BRA `(.L_x_339) ;  /* 0x0000000000288947 */ /* 0x003fec0003800000 */
[----:B------:R-:W-:Y:S02]  /*c940*/  ULDC UR4, c[0x0][0x84c] ;  /* 0x0002130000047ab9 */ /* 0x000fe40000000800 */
[----:B------:R-:W-:-:S05]  /*c950*/  IADD3 R5, P0, R8, UR4, RZ ;  /* 0x0000000408057c10 */ /* 0x000fca000ff1e0ff */
[----:B------:R-:W-:-:S04]  /*c960*/  IMAD.X R13, RZ, RZ, R13, P0 ;  /* 0x000000ffff0d7224 */ /* 0x000fc800000e060d */
[----:B------:R-:W-:-:S04]  /*c970*/  IMAD.WIDE.U32 R6, R13, UR8, RZ ;  /* 0x000000080d067c25 */ /* 0x000fc8000f8e00ff */
[----:B------:R-:W-:-:S04]  /*c980*/  IMAD.WIDE.U32 R6, P0, R5, UR9, R6 ;  /* 0x0000000905067c25 */ /* 0x000fc8000f800006 */
[----:B------:R-:W-:-:S04]  /*c990*/  IMAD.WIDE.U32 R4, R5, UR8, RZ ;  /* 0x0000000805047c25 */ /* 0x000fc8000f8e00ff */
[----:B------:R-:W-:Y:S01]  /*c9a0*/  IMAD.MOV.U32 R4, RZ, RZ, R7 ;  /* 0x000000ffff047224 */ /* 0x000fe200078e0007 */
[----:B------:R-:W-:Y:S01]  /*c9b0*/  IADD3 RZ, P1, R5, R6, RZ ;  /* 0x0000000605ff7210 */ /* 0x000fe20007f3e0ff */
[----:B------:R-:W-:-:S04]  /*c9c0*/  IMAD.X R5, RZ, RZ, RZ, P0 ;  /* 0x000000ffff057224 */ /* 0x000fc800000e06ff */
[----:B------:R-:W-:-:S08]  /*c9d0*/  IMAD.WIDE.U32.X R4, R13, UR9, R4, P1 ;  /* 0x000000090d047c25 */ /* 0x000fd000088e0404 */
.L_x_339:
[----:B------:R-:W-:Y:S01]  /*c9e0*/  ISETP.NE.AND P0, PT, R2, 0x1, PT ;  /* 0x000000010200780c */ /* 0x000fe20003f05270 */
[----:B------:R-:W-:Y:S01]  /*c9f0*/  ULDC UR4, c[0x0][0x848] ;  /* 0x0002120000047ab9 */ /* 0x000fe20000000800 */
[----:B------:R-:W-:Y:S01]  /*ca00*/  LOP3.LUT R11, R11, UR42, RZ, 0xc0, !PT ;  /* 0x0000002a0b0b7c12 */ /* 0x000fe2000f8ec0ff */
[----:B------:R-:W-:Y:S01]  /*ca10*/  IMAD.MOV R12, RZ, RZ, -R12 ;  /* 0x000000ffff0c7224 */ /* 0x000fe200078e0a0c */
[----:B------:R-:W-:Y:S01]  /*ca20*/  SHF.R.U64 R4, R4, UR4, R5 ;  /* 0x0000000404047c19 */ /* 0x000fe20008001205 */
[----:B------:R-:W-:Y:S01]  /*ca30*/  ULDC UR4, c[0x0][0x838] ;  /* 0x00020e0000047ab9 */ /* 0x000fe20000000800 */
[----:B------:R-:W-:Y:S01]  /*ca40*/  LOP3.LUT R27, R3, UR41, RZ, 0xc0, !PT ;  /* 0x00000029031b7c12 */ /* 0x000fe2000f8ec0ff */
[----:B------:R-:W-:Y:S02]  /*ca50*/  ULDC UR5, c[0x0][0x810] ;  /* 0x0002040000057ab9 */ /* 0x000fe40000000800 */
[----:B------:R-:W-:Y:S02]  /*ca60*/  IMAD.MOV R5, RZ, RZ, -R4 ;  /* 0x000000ffff057224 */ /* 0x000fe400078e0a04 */
[----:B------:R-:W-:-:S02]  /*ca70*/  IMAD R11, R4, UR40, R11 ;  /* 0x00000028040b7c24 */ /* 0x000fc4000f8e020b */
[----:B------:R-:W-:Y:S02]  /*ca80*/  @P0 IMAD R10, R9, R12, R0 ;  /* 0x0000000c090a0224 */ /* 0x000fe400078e0200 */
[----:B------:R-:W-:Y:S01]  /*ca90*/  IMAD R8, R5, UR4, R8 ;  /* 0x0000000405087c24 */ /* 0x000fe2000f8e0208 */
[----:B------:R-:W-:Y:S01]  /*caa0*/  ULDC UR4, c[0x0][0x800] ;  /* 0x0002000000047ab9 */ /* 0x000fe20000000800 */
[----:B------:R-:W-:Y:S02]  /*cab0*/  IMAD R10, R11, UR5, R10 ;  /* 0x000000050b0a7c24 */ /* 0x000fe4000f8e020a */
[----:B------:R-:W-:Y:S02]  /*cac0*/  IMAD R27, R8, UR4, R27 ;  /* 0x00000004081b7c24 */ /* 0x000fe4000f8e021b */
[----:B------:R-:W-:-:S03]  /*cad0*/  IMAD.MOV.U32 R0, RZ, RZ, 0x1 ;  /* 0x00000001ff007424 */ /* 0x000fc600078e00ff */
[----:B------:R-:W-:Y:S02]  /*cae0*/  SEL R26, R27, R10, !P0 ;  /* 0x0000000a1b1a7207 */ /* 0x000fe40004000000 */
[----:B------:R-:W-:-:S07]  /*caf0*/  SEL R27, R10, R27, !P0 ;  /* 0x0000001b0a1b7207 */ /* 0x000fce0004000000 */
.L_x_337:
[----:B------:R-:W-:Y:S05]  /*cb00*/  BSYNC B0 ;  /* 0x0000000000007941 */ /* 0x000fea0003800000 */
.L_x_336:
[----:B------:R-:W-:-:S13]  /*cb10*/  LOP3.LUT P0, RZ, R0, 0xff, RZ, 0xc0, !PT ;  /* 0x000000ff00ff7812 */ /* 0x000fda000780c0ff */
[----:B------:R-:W-:Y:S05]  /*cb20*/  @P0 BRA `(.L_x_340) ;  /* 0xfffffff000900947 */ /* 0x000fea000383ffff */
[----:B------:R-:W-:Y:S05]  /*cb30*/  BSYNC B6 ;  /* 0x0000000000067941 */ /* 0x000fea0003800000 */
.L_x_323:
[----:B------:R-:W-:-:S03]  /*cb40*/  UMOV UR4, 0xffffffff ;  /* 0xffffffff00047882 */ /* 0x000fc60000000000 */
[----:B------:R-:W-:Y:S05]  /*cb50*/  BRA.DIV UR4, `(.L_x_341) ;  /* 0x00000006046c7947 */ /* 0x000fea000b800000 */
[----:B------:R-:W-:-:S13]  /*cb60*/  ELECT P6, URZ, PT ;  /* 0x00000000003f782f */ /* 0x000fda00038c0000 */
.L_x_358:
[----:B------:R-:W-:Y:S04]  /*cb70*/  BSSY B0, `(.L_x_342) ;  /* 0x0000034000007945 */ /* 0x000fe80003800000 */
[----:B------:R-:W-:Y:S05]  /*cb80*/  @!P6 BRA `(.L_x_343) ;  /* 0x0000000000c8e947 */ /* 0x000fea0003800000 */
[----:B------:R-:W-:-:S04]  /*cb90*/  LOP3.LUT R19, R19, 0x2, RZ, 0xfc, !PT ;  /* 0x0000000213137812 */ /* 0x000fc800078efcff */
[----:B------:R-:W-:-:S13]  /*cba0*/  ISETP.NE.AND P0, PT, R19, 0x3, PT ;  /* 0x000000031300780c */ /* 0x000fda0003f05270 */
[----:B------:R-:W-:Y:S05]  /*cbb0*/  @!P0 BRA `(.L_x_344) ;  /* 0x0000000000048947 */ /* 0x000fea0003800000 */
[----:B------:R-:W-:Y:S01]  /*cbc0*/  BPT.TRAP 0x1 ;  /* 0x000000040000795c */ /* 0x000fe20000300000 */
.L_x_344:
[----:B------:R-:W0:Y:S01]  /*cbd0*/  S2R R3, SR_CgaCtaId ;  /* 0x0000000000037919 */ /* 0x000e220000008800 */
[----:B------:R-:W-:Y:S02]  /*cbe0*/  MOV R0, 0x400 ;  /* 0x0000040000007802 */ /* 0x000fe40000000f00 */
[----:B------:R-:W-:Y:S02]  /*cbf0*/  SHF.L.U32 R2, R24, 0x1f, RZ ;  /* 0x0000001f18027819 */ /* 0x000fe400000006ff */
[----:B0-----:R-:W-:-:S05]  /*cc00*/  LEA R0, R3, R0, 0x18 ;  /* 0x0000000003007211 */ /* 0x001fca00078ec0ff */
[----:B------:R-:W-:-:S04]  /*cc10*/  VIADD R0, R0, 0x28 ;  /* 0x0000002800007836 */ /* 0x000fc80000000000 */
[C---:B------:R-:W-:Y:S02]  /*cc20*/  IMAD R5, R23.reuse, 0x8, R0 ;  /* 0x0000000817057824 */ /* 0x040fe400078e0200 */
[----:B------:R-:W-:Y:S02]  /*cc30*/  VIADD R23, R23, 0x1 ;  /* 0x0000000117177836 */ /* 0x000fe40000000000 */
[----:B------:R-:W0:Y:S03]  /*cc40*/  SYNCS.PHASECHK.TRANS64.TRYWAIT P0, [R5+URZ], R2 ;  /* 0x00000002050075a7 */ /* 0x000e26000800017f */
[----:B------:R-:W-:-:S04]  /*cc50*/  ISETP.NE.AND P1, PT, R23, 0x5, PT ;  /* 0x000000051700780c */ /* 0x000fc80003f25270 */
[----:B------:R-:W-:Y:S02]  /*cc60*/  SEL R3, RZ, 0x1, P1 ;  /* 0x00000001ff037807 */ /* 0x000fe40000800000 */
[----:B------:R-:W-:Y:S02]  /*cc70*/  SEL R23, R23, RZ, P1 ;  /* 0x000000ff17177207 */ /* 0x000fe40000800000 */
[----:B------:R-:W-:-:S03]  /*cc80*/  LOP3.LUT R24, R24, R3, RZ, 0x3c, !PT ;  /* 0x0000000318187212 */ /* 0x000fc600078e3cff */
[----:B------:R-:W-:Y:S01]  /*cc90*/  IMAD R7, R23, 0x8, R0 ;  /* 0x0000000817077824 */ /* 0x000fe200078e0200 */
[----:B------:R-:W-:Y:S01]  /*cca0*/  SHF.L.U32 R4, R24, 0x1f, RZ ;  /* 0x0000001f18047819 */ /* 0x000fe200000006ff */
[----:B0-----:R-:W-:Y:S06]  /*ccb0*/  @!P0 BRA `(.L_x_345) ;  /* 0x0000000400348947 */ /* 0x001fec0003800000 */
.L_x_359:
[----:B------:R-:W1:Y:S01]  /*ccc0*/  SYNCS.PHASECHK.TRANS64.TRYWAIT P0, [R7+URZ], R4 ;  /* 0x00000004070075a7 */ /* 0x000e62000800017f */
[----:B0-----:R-:W-:-:S05]  /*ccd0*/  VIADD R2, R23, 0x1 ;  /* 0x0000000117027836 */ /* 0x001fca0000000000 */
[----:B------:R-:W-:-:S04]  /*cce0*/  ISETP.NE.AND P1, PT, R2, 0x5, PT ;  /* 0x000000050200780c */ /* 0x000fc80003f25270 */
[----:B------:R-:W-:Y:S02]  /*ccf0*/  SEL R3, RZ, 0x1, P1 ;  /* 0x00000001ff037807 */ /* 0x000fe40000800000 */
[----:B------:R-:W-:Y:S02]  /*cd00*/  SEL R9, R2, RZ, P1 ;  /* 0x000000ff02097207 */ /* 0x000fe40000800000 */
[----:B------:R-:W-:-:S03]  /*cd10*/  LOP3.LUT R24, R24, R3, RZ, 0x3c, !PT ;  /* 0x0000000318187212 */ /* 0x000fc600078e3cff */
[----:B------:R-:W-:Y:S01]  /*cd20*/  IMAD R8, R9, 0x8, R0 ;  /* 0x0000000809087824 */ /* 0x000fe200078e0200 */
[----:B------:R-:W-:Y:S01]  /*cd30*/  SHF.L.U32 R5, R24, 0x1f, RZ ;  /* 0x0000001f18057819 */ /* 0x000fe200000006ff */
[----:B-1----:R-:W-:Y:S06]  /*cd40*/  @!P0 BRA `(.L_x_346) ;  /* 0x0000000400248947 */ /* 0x002fec0003800000 */
.L_x_360:
[----:B------:R-:W1:Y:S01]  /*cd50*/  SYNCS.PHASECHK.TRANS64.TRYWAIT P0, [R8+URZ], R5 ;  /* 0x00000005080075a7 */ /* 0x000e62000800017f */
[----:B------:R-:W-:-:S05]  /*cd60*/  VIADD R2, R9, 0x1 ;  /* 0x0000000109027836 */ /* 0x000fca0000000000 */
[----:B------:R-:W-:-:S04]  /*cd70*/  ISETP.NE.AND P1, PT, R2, 0x5, PT ;  /* 0x000000050200780c */ /* 0x000fc80003f25270 */
[----:B------:R-:W-:Y:S02]  /*cd80*/  SEL R3, RZ, 0x1, P1 ;  /* 0x00000001ff037807 */ /* 0x000fe40000800000 */
[----:B0-----:R-:W-:Y:S02]  /*cd90*/  SEL R7, R2, RZ, P1 ;  /* 0x000000ff02077207 */ /* 0x001fe40000800000 */
[----:B------:R-:W-:-:S03]  /*cda0*/  LOP3.LUT R9, R24, R3, RZ, 0x3c, !PT ;  /* 0x0000000318097212 */ /* 0x000fc600078e3cff */
[----:B------:R-:W-:Y:S01]  /*cdb0*/  IMAD R11, R7, 0x8, R0 ;  /* 0x00000008070b7824 */ /* 0x000fe200078e0200 */
[----:B------:R-:W-:Y:S01]  /*cdc0*/  SHF.L.U32 R6, R9, 0x1f, RZ ;  /* 0x0000001f09067819 */ /* 0x000fe200000006ff */
[----:B-1----:R-:W-:Y:S06]  /*cdd0*/  @!P0 BRA `(.L_x_347) ;  /* 0x0000000400148947 */ /* 0x002fec0003800000 */
.L_x_361:
[----:B------:R-:W1:Y:S01]  /*cde0*/  SYNCS.PHASECHK.TRANS64.TRYWAIT P0, [R11+URZ], R6 ;  /* 0x000000060b0075a7 */ /* 0x000e62000800017f */
[----:B------:R-:W-:-:S05]  /*cdf0*/  VIADD R2, R7, 0x1 ;  /* 0x0000000107027836 */ /* 0x000fca0000000000 */
[----:B------:R-:W-:-:S04]  /*ce00*/  ISETP.NE.AND P1, PT, R2, 0x5, PT ;  /* 0x000000050200780c */ /* 0x000fc80003f25270 */
[----:B------:R-:W-:Y:S02]  /*ce10*/  SEL R4, RZ, 0x1, P1 ;  /* 0x00000001ff047807 */ /* 0x000fe40000800000 */
[----:B------:R-:W-:Y:S02]  /*ce20*/  SEL R3, R2, RZ, P1 ;  /* 0x000000ff02037207 */ /* 0x000fe40000800000 */
[----:B------:R-:W-:Y:S01]  /*ce30*/  LOP3.LUT R4, R9, R4, RZ, 0x3c, !PT ;  /* 0x0000000409047212 */ /* 0x000fe200078e3cff */
[----:B-1----:R-:W-:Y:S06]  /*ce40*/  @!P0 BRA `(.L_x_348) ;  /* 0x00000004000c8947 */ /* 0x002fec0003800000 */
.L_x_362:
[----:B------:R-:W-:Y:S01]  /*ce50*/  IMAD R3, R3, 0x8, R0 ;  /* 0x0000000803037824 */ /* 0x000fe200078e0200 */
[----:B------:R-:W-:-:S07]  /*ce60*/  SHF.L.U32 R0, R4, 0x1f, RZ ;  /* 0x0000001f04007819 */ /* 0x000fce00000006ff */
.L_x_349:
[----:B--2---:R2:W3:Y:S02]  /*ce70*/  SYNCS.PHASECHK.TRANS64.TRYWAIT P0, [R3+URZ], R0 ;  /* 0x00000000030075a7 */ /* 0x0044e4000800017f */
[----:B---3--:R-:W-:Y:S05]  /*ce80*/  @!P0 NANOSLEEP.SYNCS 0x989680 ;  /* 0x009896800000895d */ /* 0x008fea0003900000 */
[----:B------:R-:W3:Y:S02]  /*ce90*/  @!P0 SYNCS.PHASECHK.TRANS64 P0, [R3+URZ], R0 ;  /* 0x00000000030085a7 */ /* 0x000ee4000800007f */
[----:B---3--:R-:W-:Y:S05]  /*cea0*/  @!P0 BRA `(.L_x_349) ;  /* 0xfffffffc00f08947 */ /* 0x008fea000383ffff */
.L_x_343:
[----:B------:R-:W-:Y:S05]  /*ceb0*/  BSYNC B0 ;  /* 0x0000000000007941 */ /* 0x000fea0003800000 */
.L_x_342:
[----:B------:R-:W-:Y:S05]  /*cec0*/  EXIT ;  /* 0x000000000000794d */ /* 0x000fea0003800000 */
.L_x_14:
[----:B------:R-:W-:Y:S02]  /*ced0*/  IMAD.MOV.U32 R12, RZ, RZ, RZ ;  /* 0x000000ffff0c7224 */ /* 0x000fe400078e00ff */
[----:B------:R-:W-:Y:S02]  /*cee0*/  IMAD.MOV.U32 R11, RZ, RZ, 0x1f ;  /* 0x0000001fff0b7424 */ /* 0x000fe400078e00ff */
[----:B------:R-:W-:-:S07]  /*cef0*/  IMAD.MOV.U32 R15, RZ, RZ, -0x1 ;  /* 0xffffffffff0f7424 */ /* 0x000fce00078e00ff */
[----:B-----5:R-:W-:Y:S05]  /*cf00*/  WARPSYNC.COLLECTIVE R15, `(.L_x_350) ;  /* 0x000000000f087348 */ /* 0x020fea0003c00000 */
[----:B------:R0:W1:Y:S02]  /*cf10*/  SHFL.IDX P6, R14, R13, R12, R11 ;  /* 0x0000000c0d0e7389 */ /* 0x00006400000c000b */
[----:B01---5:R-:W-:Y:S01]  /*cf20*/  ENDCOLLECTIVE ;  /* 0x000000000000791b */ /* 0x023fe20003800000 */
.L_x_350:
[----:B------:R-:W-:Y:S05]  /*cf30*/  BRA `(.L_x_351) ;  /* 0xffffff4000c07947 */ /* 0x000fea000383ffff */
.L_x_18:
[----:B-1----:R1:W2:Y:S02]  /*cf40*/  SYNCS.PHASECHK.TRANS64.TRYWAIT P0, [R3+URZ], R0 ;  /* 0x00000000030075a7 */ /* 0x0022a4000800017f */
[----:B--2---:R-:W-:Y:S05]  /*cf50*/  @!P0 NANOSLEEP.SYNCS 0x989680 ;  /* 0x009896800000895d */ /* 0x004fea0003900000 */
[----:B------:R-:W2:Y:S02]  /*cf60*/  @!P0 SYNCS.PHASECHK.TRANS64 P0, [R3+URZ], R0 ;  /* 0x00000000030085a7 */ /* 0x000ea4000800007f */
[----:B--2---:R-:W-:Y:S05]  /*cf70*/  @!P0 BRA `(.L_x_18) ;  /* 0xfffffffc00f08947 */ /* 0x004fea000383ffff */
[----:B------:R-:W-:Y:S05]  /*cf80*/  BRA `(.L_x_17) ;  /* 0xffffff4000dc7947 */ /* 0x000fea000383ffff */
.L_x_31:
[----:B0-----:R-:W-:-:S04]  /*cf90*/  IMAD.U32 R3, RZ, RZ, UR4 ;  /* 0x00000004ff037e24 */ /* 0x001fc8000f8e00ff */
[----:B------:R0:W1:Y:S03]  /*cfa0*/  SYNCS.PHASECHK.TRANS64.TRYWAIT P0, [R3+URZ], R0 ;  /* 0x00000000030075a7 */ /* 0x000066000800017f */
[----:B-1----:R-:W-:Y:S05]  /*cfb0*/  @!P0 NANOSLEEP.SYNCS 0x989680 ;  /* 0x009896800000895d */ /* 0x002fea0003900000 */
[----:B------:R-:W1:Y:S02]  /*cfc0*/  @!P0 SYNCS.PHASECHK.TRANS64 P0, [R3+URZ], R0 ;  /* 0x00000000030085a7 */ /* 0x000e64000800007f */
[----:B-1----:R-:W-:Y:S05]  /*cfd0*/  @!P0 BRA `(.L_x_31) ;  /* 0xfffffffc00ec8947 */ /* 0x002fea000383ffff */
[----:B------:R-:W-:Y:S05]  /*cfe0*/  BRA `(.L_x_30) ;  /* 0xffffff5400347947 */ /* 0x000fea000383ffff */
.L_x_46:
[----:B0-----:R0:W1:Y:S02]  /*cff0*/  SYNCS.PHASECHK.TRANS64.TRYWAIT P0, [R0+URZ], R3 ;  /* 0x00000003000075a7 */ /* 0x001064000800017f */
[----:B-1----:R-:W-:Y:S05]  /*d000*/  @!P0 NANOSLEEP.SYNCS 0x989680 ;  /* 0x009896800000895d */ /* 0x002fea0003900000 */
[----:B------:R-:W1:Y:S02]  /*d010*/  @!P0 SYNCS.PHASECHK.TRANS64 P0, [R0+URZ], R3 ;  /* 0x00000003000085a7 */ /* 0x000e64000800007f */
[----:B-1----:R-:W-:Y:S05]  /*d020*/  @!P0 BRA `(.L_x_46) ;  /* 0xfffffffc00f08947 */ /* 0x002fea000383ffff */
[----:B------:R-:W-:Y:S05]  /*d030*/  BRA `(.L_x_45) ;  /* 0xffffff6800087947 */ /* 0x000fea000383ffff */
.L_x_328:
[----:B0-----:R0:W2:Y:S02]  /*d040*/  SYNCS.PHASECHK.TRANS64.TRYWAIT P0, [R7+URZ+0x28], R4 ;  /* 0x00002804070075a7 */ /* 0x0010a4000800017f */
[----:B--2---:R-:W-:Y:S05]  /*d050*/  @!P0 NANOSLEEP.SYNCS 0x989680 ;  /* 0x009896800000895d */ /* 0x004fea0003900000 */
[----:B------:R-:W2:Y:S02]  /*d060*/  @!P0 SYNCS.PHASECHK.TRANS64 P0, [R7+URZ+0x28], R4 ;  /* 0x00002804070085a7 */ /* 0x000ea4000800007f */
[----:B--2---:R-:W-:Y:S05]  /*d070*/  @!P0 BRA `(.L_x_328) ;  /* 0xfffffffc00f08947 */ /* 0x004fea000383ffff */
[----:B------:R-:W-:Y:S05]  /*d080*/  BRA `(.L_x_352) ;  /* 0xfffffff000207947 */ /* 0x000fea000383ffff */
.L_x_332:
[----:B------:R-:W-:Y:S01]  /*d090*/  BSSY B1, `(.L_x_353) ;  /* 0x0000006000017945 */ /* 0x000fe20003800000 */
[----:B------:R-:W-:-:S07]  /*d0a0*/  IMAD.MOV.U32 R15, RZ, RZ, -0x1 ;  /* 0xffffffffff0f7424 */ /* 0x000fce00078e00ff */
[----:B------:R-:W-:Y:S05]  /*d0b0*/  WARPSYNC.COLLECTIVE R15, `(.L_x_354) ;  /* 0x000000000f0c7348 */ /* 0x000fea0003c00000 */
[----:B------:R-:W-:Y:S02]  /*d0c0*/  ELECT P6, UR62, PT ;  /* 0x00000000003e782f */ /* 0x000fe400038c0000 */
[----:B------:R-:W-:Y:S01]  /*d0d0*/  MOV R14, UR62 ;  /* 0x0000003e000e7c02 */ /* 0x000fe20008000f00 */
[----:B------:R-:W-:Y:S10]  /*d0e0*/  ENDCOLLECTIVE ;  /* 0x000000000000791b */ /* 0x000ff40003800000 */
.L_x_354:
[----:B------:R-:W-:Y:S05]  /*d0f0*/  BSYNC B1 ;  /* 0x0000000000017941 */ /* 0x000fea0003800000 */
.L_x_353:
[----:B------:R-:W-:Y:S05]  /*d100*/  BRA `(.L_x_355) ;  /* 0xfffffff0003c7947 */ /* 0x000fea000383ffff */
.L_x_341:
[----:B------:R-:W-:Y:S01]  /*d110*/  BSSY B0, `(.L_x_356) ;  /* 0x0000006000007945 */ /* 0x000fe20003800000 */
[----:B------:R-:W-:-:S07]  /*d120*/  IMAD.MOV.U32 R15, RZ, RZ, -0x1 ;  /* 0xffffffffff0f7424 */ /* 0x000fce00078e00ff */
[----:B------:R-:W-:Y:S05]  /*d130*/  WARPSYNC.COLLECTIVE R15, `(.L_x_357) ;  /* 0x000000000f0c7348 */ /* 0x000fea0003c00000 */
[----:B------:R-:W-:Y:S02]  /*d140*/  ELECT P6, UR62, PT ;  /* 0x00000000003e782f */ /* 0x000fe400038c0000 */
[----:B------:R-:W-:Y:S01]  /*d150*/  MOV R14, UR62 ;  /* 0x0000003e000e7c02 */ /* 0x000fe20008000f00 */
[----:B------:R-:W-:Y:S10]  /*d160*/  ENDCOLLECTIVE ;  /* 0x000000000000791b */ /* 0x000ff40003800000 */
.L_x_357:
[----:B------:R-:W-:Y:S05]  /*d170*/  BSYNC B0 ;  /* 0x0000000000007941 */ /* 0x000fea0003800000 */
.L_x_356:
[----:B------:R-:W-:Y:S05]  /*d180*/  BRA `(.L_x_358) ;  /* 0xfffffff800787947 */ /* 0x000fea000383ffff */
.L_x_345:
[----:B0-----:R0:W1:Y:S02]  /*d190*/  SYNCS.PHASECHK.TRANS64.TRYWAIT P0, [R5+URZ], R2 ;  /* 0x00000002050075a7 */ /* 0x001064000800017f */
[----:B-1----:R-:W-:Y:S05]  /*d1a0*/  @!P0 NANOSLEEP.SYNCS 0x989680 ;  /* 0x009896800000895d */ /* 0x002fea0003900000 */
[----:B------:R-:W1:Y:S02]  /*d1b0*/  @!P0 SYNCS.PHASECHK.TRANS64 P0, [R5+URZ], R2 ;  /* 0x00000002050085a7 */ /* 0x000e64000800007f */
[----:B-1----:R-:W-:Y:S05]  /*d1c0*/  @!P0 BRA `(.L_x_345) ;  /* 0xfffffffc00f08947 */ /* 0x002fea000383ffff */
[----:B------:R-:W-:Y:S05]  /*d1d0*/  BRA `(.L_x_359) ;  /* 0xfffffff800b87947 */ /* 0x000fea000383ffff */
.L_x_346:
[----:B0-----:R0:W1:Y:S02]  /*d1e0*/  SYNCS.PHASECHK.TRANS64.TRYWAIT P0, [R7+URZ], R4 ;  /* 0x00000004070075a7 */ /* 0x001064000800017f */
[----:B-1----:R-:W-:Y:S05]  /*d1f0*/  @!P0 NANOSLEEP.SYNCS 0x989680 ;  /* 0x009896800000895d */ /* 0x002fea0003900000 */
[----:B------:R-:W1:Y:S02]  /*d200*/  @!P0 SYNCS.PHASECHK.TRANS64 P0, [R7+URZ], R4 ;  /* 0x00000004070085a7 */ /* 0x000e64000800007f */
[----:B-1----:R-:W-:Y:S05]  /*d210*/  @!P0 BRA `(.L_x_346) ;  /* 0xfffffffc00f08947 */ /* 0x002fea000383ffff */
[----:B------:R-:W-:Y:S05]  /*d220*/  BRA `(.L_x_360) ;  /* 0xfffffff800c87947 */ /* 0x000fea000383ffff */
.L_x_347:
[----:B0-----:R0:W1:Y:S02]  /*d230*/  SYNCS.PHASECHK.TRANS64.TRYWAIT P0, [R8+URZ], R5 ;  /* 0x00000005080075a7 */ /* 0x001064000800017f */
[----:B-1----:R-:W-:Y:S05]  /*d240*/  @!P0 NANOSLEEP.SYNCS 0x989680 ;  /* 0x009896800000895d */ /* 0x002fea0003900000 */
[----:B------:R-:W1:Y:S02]  /*d250*/  @!P0 SYNCS.PHASECHK.TRANS64 P0, [R8+URZ], R5 ;  /* 0x00000005080085a7 */ /* 0x000e64000800007f */
[----:B-1----:R-:W-:Y:S05]  /*d260*/  @!P0 BRA `(.L_x_347) ;  /* 0xfffffffc00f08947 */ /* 0x002fea000383ffff */
[----:B------:R-:W-:Y:S05]  /*d270*/  BRA `(.L_x_361) ;  /* 0xfffffff800d87947 */ /* 0x000fea000383ffff */
.L_x_348:
[----:B-1----:R1:W2:Y:S02]  /*d280*/  SYNCS.PHASECHK.TRANS64.TRYWAIT P0, [R11+URZ], R6 ;  /* 0x000000060b0075a7 */ /* 0x0022a4000800017f */
[----:B--2---:R-:W-:Y:S05]  /*d290*/  @!P0 NANOSLEEP.SYNCS 0x989680 ;  /* 0x009896800000895d */ /* 0x004fea0003900000 */
[----:B------:R-:W2:Y:S02]  /*d2a0*/  @!P0 SYNCS.PHASECHK.TRANS64 P0, [R11+URZ], R6 ;  /* 0x000000060b0085a7 */ /* 0x000ea4000800007f */
[----:B--2---:R-:W-:Y:S05]  /*d2b0*/  @!P0 BRA `(.L_x_348) ;  /* 0xfffffffc00f08947 */ /* 0x004fea000383ffff */
[----:B------:R-:W-:Y:S05]  /*d2c0*/  BRA `(.L_x_362) ;  /* 0xfffffff800e07947 */ /* 0x000fea000383ffff */
.L_x_363:
[----:B------:R-:W-:-:S00]  /*d2d0*/  BRA `(.L_x_363) ;  /* 0xfffffffc00fc7947 */ /* 0x000fc0000383ffff */
[----:B------:R-:W-:-:S00]  /*d2e0*/  NOP ;  /* 0x0000000000007918 */ /* 0x000fc00000000000 */
        /* <DEDUP_REMOVED lines=9> */
.L_x_364:


//--------------------- .nv.global.init           --------------------------
	.section	.nv.global.init,"aw",@progbits
.nv.global.init:
	.type		$str$24,@object
	.size		$str$24,($str$26 - $str$24)
$str$24:
        /*0000*/ 	.byte	0x78, 0x2e, 0x69, 0x64, 0x78, 0x5f, 0x20, 0x3d, 0x3d, 0x20, 0x30, 0x00
	.type		$str$26,@object
	.size		$str$26,($str$27 - $str$26)
$str$26:
        /*000c*/ 	.byte	0x28, 0x61, 0x64, 0x64, 0x72, 0x65, 0x73, 0x73, 0x20, 0x26, 0x20, 0x6d, 0x61, 0x73, 0x6b, 0x29
        /*001c*/ 	.byte	0x20, 0x3d, 0x3d, 0x20, 0x30, 0x00
	.type		$str$27,@object
	.size		$str$27,($str$25 - $str$27)
$str$27:
        /*0022*/ 	.byte	0x2f, 0x74, 0x6d, 0x70, 0x2f, 0x63, 0x75, 0x74, 0x6c, 0x61, 0x73, 0x73, 0x5f, 0x73, 0x77, 0x65
        /*0032*/ 	.byte	0x65, 0x70, 0x5f, 0x73, 0x72, 0x63, 0x2f, 0x69, 0x6e, 0x63, 0x6c, 0x75, 0x64, 0x65, 0x2f, 0x63
        /*0042*/ 	.byte	0x75, 0x74, 0x65, 0x2f, 0x70, 0x6f, 0x69, 0x6e, 0x74, 0x65, 0x72, 0x5f, 0x66, 0x6c, 0x61, 0x67
        /*0052*/ 	.byte	0x67, 0x65, 0x64, 0x2e, 0x68, 0x70, 0x70, 0x00
	.type		$str$25,@object
	.size		$str$25,(__unnamed_2 - $str$25)
$str$25:
        /*005a*/ 	.byte	0x2f, 0x74, 0x6d, 0x70, 0x2f, 0x63, 0x75, 0x74, 0x6c, 0x61, 0x73, 0x73, 0x5f, 0x73, 0x77, 0x65
        /*006a*/ 	.byte	0x65, 0x70, 0x5f, 0x73, 0x72, 0x63, 0x2f, 0x69, 0x6e, 0x63, 0x6c, 0x75, 0x64, 0x65, 0x2f, 0x63
        /*007a*/ 	.byte	0x75, 0x74, 0x65, 0x2f, 0x63, 0x6f, 0x6e, 0x74, 0x61, 0x69, 0x6e, 0x65, 0x72, 0x2f, 0x61, 0x72
        /*008a*/ 	.byte	0x72, 0x61, 0x79, 0x5f, 0x73, 0x75, 0x62, 0x62, 0x79, 0x74, 0x65, 0x2e, 0x68, 0x70, 0x70, 0x00
	.type		__unnamed_2,@object
	.size		__unnamed_2,(__unnamed_3 - __unnamed_2)
__unnamed_2:
        /*009a*/ 	.byte	0x63, 0x6f, 0x6e, 0x73, 0x74, 0x65, 0x78, 0x70, 0x72, 0x20, 0x54, 0x20, 0x2a, 0x63, 0x75, 0x74
        /*00aa*/ 	.byte	0x65, 0x3a, 0x3a, 0x72, 0x61, 0x77, 0x5f, 0x70, 0x6f, 0x69, 0x6e, 0x74, 0x65, 0x72, 0x5f, 0x63
        /*00ba*/ 	.byte	0x61, 0x73, 0x74, 0x28, 0x63, 0x6f, 0x6e, 0x73, 0x74, 0x20, 0x63, 0x75, 0x74, 0x65, 0x3a, 0x3a
        /*00ca*/ 	.byte	0x73, 0x75, 0x62, 0x62, 0x79, 0x74, 0x65, 0x5f, 0x69, 0x74, 0x65, 0x72, 0x61, 0x74, 0x6f, 0x72
        /*00da*/ 	.byte	0x3c, 0x54, 0x3e, 0x20, 0x26, 0x29, 0x20, 0x5b, 0x77, 0x69, 0x74, 0x68, 0x20, 0x54, 0x20, 0x3d
        /*00ea*/ 	.byte	0x20, 0x63, 0x75, 0x74, 0x6c, 0x61, 0x73, 0x73, 0x3a, 0x3a, 0x69, 0x6e, 0x74, 0x65, 0x67, 0x65
        /*00fa*/ 	.byte	0x72, 0x5f, 0x73, 0x75, 0x62, 0x62, 0x79, 0x74, 0x65, 0x3c, 0x34, 0x2c, 0x20, 0x74, 0x72, 0x75
        /*010a*/ 	.byte	0x65, 0x3e, 0x5d, 0x00
	.type		__unnamed_3,@object
	.size		__unnamed_3,(__unnamed_1 - __unnamed_3)
__unnamed_3:
        /*010e*/ 	.byte	0x61, 0x75, 0x74, 0x6f, 0x20, 0x63, 0x75, 0x74, 0x65, 0x3a, 0x3a, 0x61, 0x73, 0x5f, 0x70, 0x6f
        /* <DEDUP_REMOVED lines=27> */
        /*02ce*/ 	.byte	0x38, 0x3e, 0x3e, 0x3e, 0x3e, 0x3e, 0x20, 0x26, 0x5d, 0x00
	.type		__unnamed_1,@object
	.size		__unnamed_1,(.L_0 - __unnamed_1)
__unnamed_1:
        /* <DEDUP_REMOVED lines=31> */
        /*04c8*/ 	.byte	0x3e, 0x3e, 0x20, 0x26, 0x5d, 0x00
.L_0:


//--------------------- .nv.shared._ZN7cutlass13device_kernelINS_4gemm6kernel13GemmUniversalIN4cute5tupleIJiiiiEEENS1_10collective13CollectiveMmaINS1_49MainloopSm90TmaGmmaRmemAWarpSpecializedMixedInputILi5ENS5_IJNS4_1CILi1EEESB_SB_EEENS1_35KernelTmaWarpSpecializedCooperativeEEENS5_IJNSA_ILi128EEENSA_ILi256EEESF_EEEaNS5_IJlSB_lEEENS5_IJNS_15integer_subbyteILi4ELb1EEEEEESI_NS4_8TiledMMAINS4_8MMA_AtomIJNS4_4SM904GMMA27MMA_64x256x32_S32S8S8_RS_TNEEEENS4_6LayoutINS5_IJNSA_ILi2EEESB_SB_EEENS5_IJSB_NSA_ILi0EEESV_EEEEENS5_IJNS4_10UnderscoreESY_SY_EEEEENS4_13SM90_TMA_LOADENS4_14ComposedLayoutINS4_7SwizzleILi3ELi4ELi3EEENS4_18smem_ptr_flag_bitsILi8EEENSS_INS5_IJNSA_ILi8EEESF_EEENS5_IJSF_SB_EEEEEEEvNS4_8identityES11_NS12_INS13_ILi2ELi4ELi3EEENS15_ILi4EEES1A_EENS4_9Copy_AtomIJNS4_39AutoVectorizingCopyWithAssumedAlignmentILi128EEESK_EEES1C_EENS_8epilogue10collective6detail29Sm90TmaWarpSpecializedAdapterINS1M_15DefaultEpilogueIaSI_SI_NS1L_6thread17LinearCombinationIaLi1EiiLNS1Q_9ScaleType4KindE0ELNS_15FloatRoundStyleE2EaEENS1_15EpilogueDefaultEEEEEvvEEEEvNT_6ParamsE --------------------------
	.section	.nv.shared._ZN7cutlass13device_kernelINS_4gemm6kernel13GemmUniversalIN4cute5tupleIJiiiiEEENS1_10collective13CollectiveMmaINS1_49MainloopSm90TmaGmmaRmemAWarpSpecializedMixedInputILi5ENS5_IJNS4_1CILi1EEESB_SB_EEENS1_35KernelTmaWarpSpecializedCooperativeEEENS5_IJNSA_ILi128EEENSA_ILi256EEESF_EEEaNS5_IJlSB_lEEENS5_IJNS_15integer_subbyteILi4ELb1EEEEEESI_NS4_8TiledMMAINS4_8MMA_AtomIJNS4_4SM904GMMA27MMA_64x256x32_S32S8S8_RS_TNEEEENS4_6LayoutINS5_IJNSA_ILi2EEESB_SB_EEENS5_IJSB_NSA_ILi0EEESV_EEEEENS5_IJNS4_10UnderscoreESY_SY_EEEEENS4_13SM90_TMA_LOADENS4_14ComposedLayoutINS4_7SwizzleILi3ELi4ELi3EEENS4_18smem_ptr_flag_bitsILi8EEENSS_INS5_IJNSA_ILi8EEESF_EEENS5_IJSF_SB_EEEEEEEvNS4_8identityES11_NS12_INS13_ILi2ELi4ELi3EEENS15_ILi4EEES1A_EENS4_9Copy_AtomIJNS4_39AutoVectorizingCopyWithAssumedAlignmentILi128EEESK_EEES1C_EENS_8epilogue10collective6detail29Sm90TmaWarpSpecializedAdapterINS1M_15DefaultEpilogueIaSI_SI_NS1L_6thread17LinearCombinationIaLi1EiiLNS1Q_9ScaleType4KindE0ELNS_15FloatRoundStyleE2EaEENS1_15EpilogueDefaultEEEEEvvEEEEvNT_6ParamsE,"aw",@nobits
	.sectionflags	@""
	.align	16
	.zero		1024


//--------------------- .nv.shared.reserved.0     --------------------------
	.section	.nv.shared.reserved.0,"aw",@nobits
	.weak		__nv_reservedSMEM_offset_0_alias
	.size		__nv_reservedSMEM_offset_0_alias, 0, 0
	.other		__nv_reservedSMEM_offset_0_alias,@"STO_CUDA_RESERVED_SHARED STV_DEFAULT"
__nv_reservedSMEM_offset_0_alias:
	.zero		0


//--------------------- .nv.global                --------------------------
	.section	.nv.global,"aw",@nobits
.nv.global:
	.type		_ZN40_INTERNAL_cb1c197a_4_k_cu_ce0b80c9_243444cute1_E,@object
	.size		_ZN40_INTERNAL_cb1c197a_4_k_cu_ce0b80c9_243444cute1_E,(_ZN40_INTERNAL_cb1c197a_4_k_cu_ce0b80c9_243444cuda3std3__45__cpo6cbeginE - _ZN40_INTERNAL_cb1c197a_4_k_cu_ce0b80c9_243444cute1_E)
_ZN40_INTERNAL_cb1c197a_4_k_cu_ce0b80c9_243444cute1_E:
	.zero		1
	.type		_ZN40_INTERNAL_cb1c197a_4_k_cu_ce0b80c9_243444cuda3std3__45__cpo6cbeginE,@object
	.size		_ZN40_INTERNAL_cb1c197a_4_k_cu_ce0b80c9_243444cuda3std3__45__cpo6cbeginE,(_ZN40_INTERNAL_cb1c197a_4_k_cu_ce0b80c9_243444cuda3std3__48in_placeE - _ZN40_INTERNAL_cb1c197a_4_k_cu_ce0b80c9_243444cuda3std3__45__cpo6cbeginE)
_ZN40_INTERNAL_cb1c197a_4_k_cu_ce0b80c9_243444cuda3std3__45__cpo6cbeginE:
	.zero		1
	.type		_ZN40_INTERNAL_cb1c197a_4_k_cu_ce0b80c9_243444cuda3std3__48in_placeE,@object
	.size		_ZN40_INTERNAL_cb1c197a_4_k_cu_ce0b80c9_243444cuda3std3__48in_placeE,(_ZN40_INTERNAL_cb1c197a_4_k_cu_ce0b80c9_243444cuda3std6ranges3__45__cpo9iter_moveE - _ZN40_INTERNAL_cb1c197a_4_k_cu_ce0b80c9_243444cuda3std3__48in_placeE)
_ZN40_INTERNAL_cb1c197a_4_k_cu_ce0b80c9_243444cuda3std3__48in_placeE:
	.zero		1
	.type		_ZN40_INTERNAL_cb1c197a_4_k_cu_ce0b80c9_243444cuda3std6ranges3__45__cpo9iter_moveE,@object
	.size		_ZN40_INTERNAL_cb1c197a_4_k_cu_ce0b80c9_243444cuda3std6ranges3__45__cpo9iter_moveE,(_ZN40_INTERNAL_cb1c197a_4_k_cu_ce0b80c9_243444cuda3std3__45__cpo5beginE - _ZN40_INTERNAL_cb1c197a_4_k_cu_ce0b80c9_243444cuda3std6ranges3__45__cpo9iter_moveE)
_ZN40_INTERNAL_cb1c197a_4_k_cu_ce0b80c9_243444cuda3std6ranges3__45__cpo9iter_moveE:
	.zero		1
	.type		_ZN40_INTERNAL_cb1c197a_4_k_cu_ce0b80c9_243444cuda3std3__45__cpo5beginE,@object
	.size		_ZN40_INTERNAL_cb1c197a_4_k_cu_ce0b80c9_243444cuda3std3__45__cpo5beginE,(_ZN40_INTERNAL_cb1c197a_4_k_cu_ce0b80c9_243444cuda3std3__442_GLOBAL__N__cb1c197a_4_k_cu_ce0b80c9_243446ignoreE - _ZN40_INTERNAL_cb1c197a_4_k_cu_ce0b80c9_243444cuda3std3__45__cpo5beginE)
_ZN40_INTERNAL_cb1c197a_4_k_cu_ce0b80c9_243444cuda3std3__45__cpo5beginE:
	.zero		1
	.type		_ZN40_INTERNAL_cb1c197a_4_k_cu_ce0b80c9_243444cuda3std3__442_GLOBAL__N__cb1c197a_4_k_cu_ce0b80c9_243446ignoreE,@object
	.size		_ZN40_INTERNAL_cb1c197a_4_k_cu_ce0b80c9_243444cuda3std3__442_GLOBAL__N__cb1c197a_4_k_cu_ce0b80c9_243446ignoreE,(_ZN40_INTERNAL_cb1c197a_4_k_cu_ce0b80c9_243444cute7productE - _ZN40_INTERNAL_cb1c197a_4_k_cu_ce0b80c9_243444cuda3std3__442_GLOBAL__N__cb1c197a_4_k_cu_ce0b80c9_243446ignoreE)
_ZN40_INTERNAL_cb1c197a_4_k_cu_ce0b80c9_243444cuda3std3__442_GLOBAL__N__cb1c197a_4_k_cu_ce0b80c9_243446ignoreE:
	.zero		1
	.type		_ZN40_INTERNAL_cb1c197a_4_k_cu_ce0b80c9_243444cute7productE,@object
	.size		_ZN40_INTERNAL_cb1c197a_4_k_cu_ce0b80c9_243444cute7productE,(_ZN40_INTERNAL_cb1c197a_4_k_cu_ce0b80c9_243444cuda3std3__45__cpo3endE - _ZN40_INTERNAL_cb1c197a_4_k_cu_ce0b80c9_243444cute7productE)
_ZN40_INTERNAL_cb1c197a_4_k_cu_ce0b80c9_243444cute7productE:
	.zero		1
	.type		_ZN40_INTERNAL_cb1c197a_4_k_cu_ce0b80c9_243444cuda3std3__45__cpo3endE,@object
	.size		_ZN40_INTERNAL_cb1c197a_4_k_cu_ce0b80c9_243444cuda3std3__45__cpo3endE,(_ZN40_INTERNAL_cb1c197a_4_k_cu_ce0b80c9_243444cuda3std3__419piecewise_constructE - _ZN40_INTERNAL_cb1c197a_4_k_cu_ce0b80c9_243444cuda3std3__45__cpo3endE)
_ZN40_INTERNAL_cb1c197a_4_k_cu_ce0b80c9_243444cuda3std3__45__cpo3endE:
	.zero		1
	.type		_ZN40_INTERNAL_cb1c197a_4_k_cu_ce0b80c9_243444cuda3std3__419piecewise_constructE,@object
	.size		_ZN40_INTERNAL_cb1c197a_4_k_cu_ce0b80c9_243444cuda3std3__419piecewise_constructE,(_ZN40_INTERNAL_cb1c197a_4_k_cu_ce0b80c9_243444cuda3std3__45__cpo4cendE - _ZN40_INTERNAL_cb1c197a_4_k_cu_ce0b80c9_243444cuda3std3__419piecewise_constructE)
_ZN40_INTERNAL_cb1c197a_4_k_cu_ce0b80c9_243444cuda3std3__419piecewise_constructE:
	.zero		1
	.type		_ZN40_INTERNAL_cb1c197a_4_k_cu_ce0b80c9_243444cuda3std3__45__cpo4cendE,@object
	.size		_ZN40_INTERNAL_cb1c197a_4_k_cu_ce0b80c9_243444cuda3std3__45__cpo4cendE,(_ZN40_INTERNAL_cb1c197a_4_k_cu_ce0b80c9_243444cuda3std6ranges3__45__cpo4swapE - _ZN40_INTERNAL_cb1c197a_4_k_cu_ce0b80c9_243444cuda3std3__45__cpo4cendE)
_ZN40_INTERNAL_cb1c197a_4_k_cu_ce0b80c9_243444cuda3std3__45__cpo4cendE:
	.zero		1
	.type		_ZN40_INTERNAL_cb1c197a_4_k_cu_ce0b80c9_243444cuda3std6ranges3__45__cpo4swapE,@object
	.size		_ZN40_INTERNAL_cb1c197a_4_k_cu_ce0b80c9_243444cuda3std6ranges3__45__cpo4swapE,(.L_10 - _ZN40_INTERNAL_cb1c197a_4_k_cu_ce0b80c9_243444cuda3std6ranges3__45__cpo4swapE)
_ZN40_INTERNAL_cb1c197a_4_k_cu_ce0b80c9_243444cuda3std6ranges3__45__cpo4swapE:
	.zero		1
.L_10:


//--------------------- .nv.constant0._ZN7cutlass13device_kernelINS_4gemm6kernel13GemmUniversalIN4cute5tupleIJiiiiEEENS1_10collective13CollectiveMmaINS1_49MainloopSm90TmaGmmaRmemAWarpSpecializedMixedInputILi5ENS5_IJNS4_1CILi1EEESB_SB_EEENS1_35KernelTmaWarpSpecializedCooperativeEEENS5_IJNSA_ILi128EEENSA_ILi256EEESF_EEEaNS5_IJlSB_lEEENS5_IJNS_15integer_subbyteILi4ELb1EEEEEESI_NS4_8TiledMMAINS4_8MMA_AtomIJNS4_4SM904GMMA27MMA_64x256x32_S32S8S8_RS_TNEEEENS4_6LayoutINS5_IJNSA_ILi2EEESB_SB_EEENS5_IJSB_NSA_ILi0EEESV_EEEEENS5_IJNS4_10UnderscoreESY_SY_EEEEENS4_13SM90_TMA_LOADENS4_14ComposedLayoutINS4_7SwizzleILi3ELi4ELi3EEENS4_18smem_ptr_flag_bitsILi8EEENSS_INS5_IJNSA_ILi8EEESF_EEENS5_IJSF_SB_EEEEEEEvNS4_8identityES11_NS12_INS13_ILi2ELi4ELi3EEENS15_ILi4EEES1A_EENS4_9Copy_AtomIJNS4_39AutoVectorizingCopyWithAssumedAlignmentILi128EEESK_EEES1C_EENS_8epilogue10collective6detail29Sm90TmaWarpSpecializedAdapterINS1M_15DefaultEpilogueIaSI_SI_NS1L_6thread17LinearCombinationIaLi1EiiLNS1Q_9ScaleType4KindE0ELNS_15FloatRoundStyleE2EaEENS1_15EpilogueDefaultEEEEEvvEEEEvNT_6ParamsE --------------------------
	.section	.nv.constant0._ZN7cutlass13device_kernelINS_4gemm6kernel13GemmUniversalIN4cute5tupleIJiiiiEEENS1_10collective13CollectiveMmaINS1_49MainloopSm90TmaGmmaRmemAWarpSpecializedMixedInputILi5ENS5_IJNS4_1CILi1EEESB_SB_EEENS1_35KernelTmaWarpSpecializedCooperativeEEENS5_IJNSA_ILi128EEENSA_ILi256EEESF_EEEaNS5_IJlSB_lEEENS5_IJNS_15integer_subbyteILi4ELb1EEEEEESI_NS4_8TiledMMAINS4_8MMA_AtomIJNS4_4SM904GMMA27MMA_64x256x32_S32S8S8_RS_TNEEEENS4_6LayoutINS5_IJNSA_ILi2EEESB_SB_EEENS5_IJSB_NSA_ILi0EEESV_EEEEENS5_IJNS4_10UnderscoreESY_SY_EEEEENS4_13SM90_TMA_LOADENS4_14ComposedLayoutINS4_7SwizzleILi3ELi4ELi3EEENS4_18smem_ptr_flag_bitsILi8EEENSS_INS5_IJNSA_ILi8EEESF_EEENS5_IJSF_SB_EEEEEEEvNS4_8identityES11_NS12_INS13_ILi2ELi4ELi3EEENS15_ILi4EEES1A_EENS4_9Copy_AtomIJNS4_39AutoVectorizingCopyWithAssumedAlignmentILi128EEESK_EEES1C_EENS_8epilogue10collective6detail29Sm90TmaWarpSpecializedAdapterINS1M_15DefaultEpilogueIaSI_SI_NS1L_6thread17LinearCombinationIaLi1EiiLNS1Q_9ScaleType4KindE0ELNS_15FloatRoundStyleE2EaEENS1_15EpilogueDefaultEEEEEvvEEEEvNT_6ParamsE,"a",@progbits
	.sectionflags	@""
	.align	4
.nv.constant0._ZN7cutlass13device_kernelINS_4gemm6kernel13GemmUniversalIN4cute5tupleIJiiiiEEENS1_10collective13CollectiveMmaINS1_49MainloopSm90TmaGmmaRmemAWarpSpecializedMixedInputILi5ENS5_IJNS4_1CILi1EEESB_SB_EEENS1_35KernelTmaWarpSpecializedCooperativeEEENS5_IJNSA_ILi128EEENSA_ILi256EEESF_EEEaNS5_IJlSB_lEEENS5_IJNS_15integer_subbyteILi4ELb1EEEEEESI_NS4_8TiledMMAINS4_8MMA_AtomIJNS4_4SM904GMMA27MMA_64x256x32_S32S8S8_RS_TNEEEENS4_6LayoutINS5_IJNSA_ILi2EEESB_SB_EEENS5_IJSB_NSA_ILi0EEESV_EEEEENS5_IJNS4_10UnderscoreESY_SY_EEEEENS4_13SM90_TMA_LOADENS4_14ComposedLayoutINS4_7SwizzleILi3ELi4ELi3EEENS4_18smem_ptr_flag_bitsILi8EEENSS_INS5_IJNSA_ILi8EEESF_EEENS5_IJSF_SB_EEEEEEEvNS4_8identityES11_NS12_INS13_ILi2ELi4ELi3EEENS15_ILi4EEES1A_EENS4_9Copy_AtomIJNS4_39AutoVectorizingCopyWithAssumedAlignmentILi128EEESK_EEES1C_EENS_8epilogue10collective6detail29Sm90TmaWarpSpecializedAdapterINS1M_15DefaultEpilogueIaSI_SI_NS1L_6thread17LinearCombinationIaLi1EiiLNS1Q_9ScaleType4KindE0ELNS_15FloatRoundStyleE2EaEENS1_15EpilogueDefaultEEEEEvvEEEEvNT_6ParamsE:
	.zero		2176


//--------------------- SYMBOLS --------------------------

	.type		.nv.reservedSmem.offset0,@object
	.size		.nv.reservedSmem.offset0,0x4
	.type		__assertfail,@function
